def matmul_kernel(
    a_ptr,
    b_ptr,
    c_ptr,
    M,
    N,
    K,
    stride_am,
    stride_ak,
    stride_bk,
    stride_bn,
    stride_cm,
    stride_cn,
    BLOCK_M: tl.constexpr,
    BLOCK_N: tl.constexpr,
    BLOCK_K: tl.constexpr,
    GROUP_M: tl.constexpr,
):
    pid = tl.program_id(axis=0)
    num_pid_m = tl.cdiv(M, BLOCK_M)
    num_pid_n = tl.cdiv(N, BLOCK_N)
    num_pid_in_group = GROUP_M * num_pid_n
    group_id = pid // num_pid_in_group
    first_pid_m = group_id * GROUP_M
    group_size_m = min(num_pid_m - first_pid_m, GROUP_M)
    pid_m = first_pid_m + ((pid % num_pid_in_group) % group_size_m)
    pid_n = (pid % num_pid_in_group) // group_size_m

    offs_am = (pid_m * BLOCK_M + tl.arange(0, BLOCK_M)) % M
    offs_bn = (pid_n * BLOCK_N + tl.arange(0, BLOCK_N)) % N
    offs_k = tl.arange(0, BLOCK_K)
    a_ptrs = a_ptr + offs_am[:, None] * stride_am + offs_k[None, :] * stride_ak
    b_ptrs = b_ptr + offs_k[:, None] * stride_bk + offs_bn[None, :] * stride_bn

    acc = tl.zeros((BLOCK_M, BLOCK_N), dtype=tl.float32)
    for kk in range(0, tl.cdiv(K, BLOCK_K)):
        a = tl.load(a_ptrs, mask=offs_k[None, :] < K - kk * BLOCK_K, other=0.0)
        b = tl.load(b_ptrs, mask=offs_k[:, None] < K - kk * BLOCK_K, other=0.0)
        acc = tl.dot(a, b, acc)
        a_ptrs += BLOCK_K * stride_ak
        b_ptrs += BLOCK_K * stride_bk

    c = acc.to(c_ptr.dtype.element_ty)
    offs_cm = pid_m * BLOCK_M + tl.arange(0, BLOCK_M)
    offs_cn = pid_n * BLOCK_N + tl.arange(0, BLOCK_N)
    c_ptrs = c_ptr + offs_cm[:, None] * stride_cm + offs_cn[None, :] * stride_cn
    mask = (offs_cm[:, None] < M) & (offs_cn[None, :] < N)
    tl.store(c_ptrs, c, mask=mask)

# config = {"BLOCK_K": 256, "BLOCK_M": 16, "BLOCK_N": 16, "GROUP_M": 8, "arch": "sm_90", "dtype": "fp16", "num_ctas": 1, "num_stages": 3, "num_warps": 4}
# arch = sm_90


// ===== COMPILED SASS (sm_90a) =====

	.target	sm_90a

	.elftype	@"ET_EXEC"


//--------------------- .note.nv.tkinfo           --------------------------
	.section	.note.nv.tkinfo,"",@"SHT_NOTE"
	.sectionflags	@"SHF_NOTE_NV_TKINFO"
	.tkinfo
        /*0018*/ 	.word	0x00000002
        /*0030*/ 	.string	""
        /*0030*/ 	.string	"ptxas"
        /*0030*/ 	.string	"Cuda compilation tools, release 13.0, V13.0.88"
        /*0030*/ 	.string	"Build cuda_13.0.r13.0/compiler.36424714_0"
        /*0030*/ 	.string	"-v  -suppress-debug-info  -lineinfo  -arch sm_90a "



//--------------------- .note.nv.cuinfo           --------------------------
	.section	.note.nv.cuinfo,"",@"SHT_NOTE"
	.sectionflags	@"SHF_NOTE_NV_CUINFO"
        /*0018*/ 	.short	0x0002
        /*001a*/ 	.short	0x005a
        /*001c*/ 	.short	0x0082
	.zero		2


//--------------------- .nv.info                  --------------------------
	.section	.nv.info,"",@"SHT_CUDA_INFO"
	.align	4


	//----- nvinfo : EIATTR_REGCOUNT
	.align		4
        /*0000*/ 	.byte	0x04, 0x2f
        /*0002*/ 	.short	(.L_1 - .L_0)
	.align		4
.L_0:
        /*0004*/ 	.word	index@(matmul_kernel)
        /*0008*/ 	.word	0x000000ff


	//----- nvinfo : EIATTR_FRAME_SIZE
	.align		4
.L_1:
        /*000c*/ 	.byte	0x04, 0x11
        /*000e*/ 	.short	(.L_3 - .L_2)
	.align		4
.L_2:
        /*0010*/ 	.word	index@(matmul_kernel)
        /*0014*/ 	.word	0x00000000


	//----- nvinfo : EIATTR_MIN_STACK_SIZE
	.align		4
.L_3:
        /*0018*/ 	.byte	0x04, 0x12
        /*001a*/ 	.short	(.L_5 - .L_4)
	.align		4
.L_4:
        /*001c*/ 	.word	index@(matmul_kernel)
        /*0020*/ 	.word	0x00000000
.L_5:


//--------------------- .nv.compat                --------------------------
	.section	.nv.compat,"",@"SHT_CUDA_COMPAT_INFO"
	.align	4
        /*0000*/ 	.byte	0x02, 0x09, 0x01, 0x00, 0x02, 0x02, 0x01, 0x00, 0x02, 0x05, 0x05, 0x00, 0x03, 0x07, 0x01, 0x01
        /*0010*/ 	.byte	0x02, 0x03, 0x00, 0x00, 0x02, 0x06, 0x01, 0x00, 0x04, 0x0b, 0x08, 0x00, 0x00, 0x00, 0x00, 0x00
        /*0020*/ 	.byte	0x00, 0x00, 0x00, 0x00


//--------------------- .nv.info.matmul_kernel    --------------------------
	.section	.nv.info.matmul_kernel,"",@"SHT_CUDA_INFO"
	.sectionflags	@""
	.align	4


	//----- nvinfo : EIATTR_CUDA_API_VERSION
	.align		4
        /*0000*/ 	.byte	0x04, 0x37
        /*0002*/ 	.short	(.L_7 - .L_6)
.L_6:
        /*0004*/ 	.word	0x00000082


	//----- nvinfo : EIATTR_KPARAM_INFO
	.align		4
.L_7:
        /*0008*/ 	.byte	0x04, 0x17
        /*000a*/ 	.short	(.L_9 - .L_8)
.L_8:
        /*000c*/ 	.word	0x00000000
        /*0010*/ 	.short	0x000d
        /*0012*/ 	.short	0x0048
        /*0014*/ 	.byte	0x00, 0xf4, 0x21, 0x00


	//----- nvinfo : EIATTR_KPARAM_INFO
	.align		4
.L_9:
        /*0018*/ 	.byte	0x04, 0x17
        /*001a*/ 	.short	(.L_11 - .L_10)
.L_10:
        /*001c*/ 	.word	0x00000000
        /*0020*/ 	.short	0x000c
        /*0022*/ 	.short	0x0040
        /*0024*/ 	.byte	0x00, 0xf4, 0x21, 0x00


	//----- nvinfo : EIATTR_KPARAM_INFO
	.align		4
.L_11:
        /*0028*/ 	.byte	0x04, 0x17
        /*002a*/ 	.short	(.L_13 - .L_12)
.L_12:
        /*002c*/ 	.word	0x00000000
        /*0030*/ 	.short	0x000b
        /*0032*/ 	.short	0x0038
        /*0034*/ 	.byte	0x00, 0xf0, 0x11, 0x00


	//----- nvinfo : EIATTR_KPARAM_INFO
	.align		4
.L_13:
        /*0038*/ 	.byte	0x04, 0x17
        /*003a*/ 	.short	(.L_15 - .L_14)
.L_14:
        /*003c*/ 	.word	0x00000000
        /*0040*/ 	.short	0x000a
        /*0042*/ 	.short	0x0034
        /*0044*/ 	.byte	0x00, 0xf0, 0x11, 0x00


	//----- nvinfo : EIATTR_KPARAM_INFO
	.align		4
.L_15:
        /*0048*/ 	.byte	0x04, 0x17
        /*004a*/ 	.short	(.L_17 - .L_16)
.L_16:
        /*004c*/ 	.word	0x00000000
        /*0050*/ 	.short	0x0009
        /*0052*/ 	.short	0x0030
        /*0054*/ 	.byte	0x00, 0xf0, 0x11, 0x00


	//----- nvinfo : EIATTR_KPARAM_INFO
	.align		4
.L_17:
        /*0058*/ 	.byte	0x04, 0x17
        /*005a*/ 	.short	(.L_19 - .L_18)
.L_18:
        /*005c*/ 	.word	0x00000000
        /*0060*/ 	.short	0x0008
        /*0062*/ 	.short	0x002c
        /*0064*/ 	.byte	0x00, 0xf0, 0x11, 0x00


	//----- nvinfo : EIATTR_KPARAM_INFO
	.align		4
.L_19:
        /*0068*/ 	.byte	0x04, 0x17
        /*006a*/ 	.short	(.L_21 - .L_20)
.L_20:
        /*006c*/ 	.word	0x00000000
        /*0070*/ 	.short	0x0007
        /*0072*/ 	.short	0x0028
        /*0074*/ 	.byte	0x00, 0xf0, 0x11, 0x00


	//----- nvinfo : EIATTR_KPARAM_INFO
	.align		4
.L_21:
        /*0078*/ 	.byte	0x04, 0x17
        /*007a*/ 	.short	(.L_23 - .L_22)
.L_22:
        /*007c*/ 	.word	0x00000000
        /*0080*/ 	.short	0x0006
        /*0082*/ 	.short	0x0024
        /*0084*/ 	.byte	0x00, 0xf0, 0x11, 0x00


	//----- nvinfo : EIATTR_KPARAM_INFO
	.align		4
.L_23:
        /*0088*/ 	.byte	0x04, 0x17
        /*008a*/ 	.short	(.L_25 - .L_24)
.L_24:
        /*008c*/ 	.word	0x00000000
        /*0090*/ 	.short	0x0005
        /*0092*/ 	.short	0x0020
        /*0094*/ 	.byte	0x00, 0xf0, 0x11, 0x00


	//----- nvinfo : EIATTR_KPARAM_INFO
	.align		4
.L_25:
        /*0098*/ 	.byte	0x04, 0x17
        /*009a*/ 	.short	(.L_27 - .L_26)
.L_26:
        /*009c*/ 	.word	0x00000000
        /*00a0*/ 	.short	0x0004
        /*00a2*/ 	.short	0x001c
        /*00a4*/ 	.byte	0x00, 0xf0, 0x11, 0x00


	//----- nvinfo : EIATTR_KPARAM_INFO
	.align		4
.L_27:
        /*00a8*/ 	.byte	0x04, 0x17
        /*00aa*/ 	.short	(.L_29 - .L_28)
.L_28:
        /*00ac*/ 	.word	0x00000000
        /*00b0*/ 	.short	0x0003
        /*00b2*/ 	.short	0x0018
        /*00b4*/ 	.byte	0x00, 0xf0, 0x11, 0x00


	//----- nvinfo : EIATTR_KPARAM_INFO
	.align		4
.L_29:
        /*00b8*/ 	.byte	0x04, 0x17
        /*00ba*/ 	.short	(.L_31 - .L_30)
.L_30:
        /*00bc*/ 	.word	0x00000000
        /*00c0*/ 	.short	0x0002
        /*00c2*/ 	.short	0x0010
        /*00c4*/ 	.byte	0x00, 0xf4, 0x21, 0x00


	//----- nvinfo : EIATTR_KPARAM_INFO
	.align		4
.L_31:
        /*00c8*/ 	.byte	0x04, 0x17
        /*00ca*/ 	.short	(.L_33 - .L_32)
.L_32:
        /*00cc*/ 	.word	0x00000000
        /*00d0*/ 	.short	0x0001
        /*00d2*/ 	.short	0x0008
        /*00d4*/ 	.byte	0x00, 0xf4, 0x21, 0x00


	//----- nvinfo : EIATTR_KPARAM_INFO
	.align		4
.L_33:
        /*00d8*/ 	.byte	0x04, 0x17
        /*00da*/ 	.short	(.L_35 - .L_34)
.L_34:
        /*00dc*/ 	.word	0x00000000
        /*00e0*/ 	.short	0x0000
        /*00e2*/ 	.short	0x0000
        /*00e4*/ 	.byte	0x00, 0xf4, 0x21, 0x00


	//----- nvinfo : EIATTR_SPARSE_MMA_MASK
	.align		4
.L_35:
        /*00e8*/ 	.byte	0x03, 0x50
        /*00ea*/ 	.short	0x0000


	//----- nvinfo : EIATTR_MAXREG_COUNT
	.align		4
        /*00ec*/ 	.byte	0x03, 0x1b
        /*00ee*/ 	.short	0x00ff


	//----- nvinfo : EIATTR_NUM_BARRIERS
	.align		4
        /*00f0*/ 	.byte	0x02, 0x4c
        /*00f2*/ 	.byte	0x01
	.zero		1


	//----- nvinfo : EIATTR_MERCURY_ISA_VERSION
	.align		4
        /*00f4*/ 	.byte	0x03, 0x5f
        /*00f6*/ 	.short	0x0101


	//----- nvinfo : EIATTR_EXIT_INSTR_OFFSETS
	.align		4
        /*00f8*/ 	.byte	0x04, 0x1c
        /*00fa*/ 	.short	(.L_37 - .L_36)


	//   ....[0]....
.L_36:
        /*00fc*/ 	.word	0x00003960


	//   ....[1]....
        /*0100*/ 	.word	0x00003990


	//----- nvinfo : EIATTR_REQNTID
	.align		4
.L_37:
        /*0104*/ 	.byte	0x04, 0x10
        /*0106*/ 	.short	(.L_39 - .L_38)
.L_38:
        /*0108*/ 	.word	0x00000080
        /*010c*/ 	.word	0x00000001
        /*0110*/ 	.word	0x00000001


	//----- nvinfo : EIATTR_CBANK_PARAM_SIZE
	.align		4
.L_39:
        /*0114*/ 	.byte	0x03, 0x19
        /*0116*/ 	.short	0x0050


	//----- nvinfo : EIATTR_PARAM_CBANK
	.align		4
        /*0118*/ 	.byte	0x04, 0x0a
        /*011a*/ 	.short	(.L_41 - .L_40)
	.align		4
.L_40:
        /*011c*/ 	.word	index@(.nv.constant0.matmul_kernel)
        /*0120*/ 	.short	0x0210
        /*0122*/ 	.short	0x0050


	//----- nvinfo : EIATTR_SW_WAR
	.align		4
.L_41:
        /*0124*/ 	.byte	0x04, 0x36
        /*0126*/ 	.short	(.L_43 - .L_42)
.L_42:
        /*0128*/ 	.word	0x00000008
.L_43:


//--------------------- .nv.callgraph             --------------------------
	.section	.nv.callgraph,"",@"SHT_CUDA_CALLGRAPH"
	.align	4
	.sectionentsize	8
	.align		4
        /*0000*/ 	.word	0x00000000
	.align		4
        /*0004*/ 	.word	0xffffffff
	.align		4
        /*0008*/ 	.word	0x00000000
	.align		4
        /*000c*/ 	.word	0xfffffffe
	.align		4
        /*0010*/ 	.word	0x00000000
	.align		4
        /*0014*/ 	.word	0xfffffffd
	.align		4
        /*0018*/ 	.word	0x00000000
	.align		4
        /*001c*/ 	.word	0xfffffffc


//--------------------- .text.matmul_kernel       --------------------------
	.section	.text.matmul_kernel,"ax",@progbits
	.align	128
        .global         matmul_kernel
        .type           matmul_kernel,@function
        .size           matmul_kernel,(.L_x_3 - matmul_kernel)
        .other          matmul_kernel,@"STO_CUDA_ENTRY STV_DEFAULT"
matmul_kernel:
.text.matmul_kernel:
[----:B------:R-:W-:Y:S08]  /*0000*/  LDC R1, c[0x0][0x28] ;  /* 0x00000a00ff017b82 */ /* 0x000ff00000000800 */
[----:B------:R-:W0:Y:S01]  /*0010*/  LDC.64 R32, c[0x0][0x228] ;  /* 0x00008a00ff207b82 */ /* 0x000e220000000a00 */
[----:B------:R-:W1:Y:S01]  /*0020*/  S2R R5, SR_CTAID.X ;  /* 0x0000000000057919 */ /* 0x000e620000002500 */
[----:B------:R-:W-:Y:S01]  /*0030*/  UMOV UR4, 0x400 ;  /* 0x0000040000047882 */ /* 0x000fe20000000000 */
[----:B------:R-:W-:Y:S01]  /*0040*/  ULDC.64 UR10, c[0x0][0x208] ;  /* 0x00008200000a7ab9 */ /* 0x000fe20000000a00 */
[----:B------:R-:W2:Y:S04]  /*0050*/  S2R R12, SR_TID.X ;  /* 0x00000000000c7919 */ /* 0x000ea80000002100 */
[----:B------:R-:W3:Y:S01]  /*0060*/  S2UR UR6, SR_CgaCtaId ;  /* 0x00000000000679c3 */ /* 0x000ee20000008800 */
[----:B0-----:R-:W-:-:S05]  /*0070*/  VIADD R0, R33, 0xf ;  /* 0x0000000f21007836 */ /* 0x001fca0000000000 */
[----:B------:R-:W-:Y:S01]  /*0080*/  SHF.R.S32.HI R3, RZ, 0x1f, R0 ;  /* 0x0000001fff037819 */ /* 0x000fe20000011400 */
[----:B---3--:R-:W-:-:S03]  /*0090*/  ULEA UR6, UR6, UR4, 0x18 ;  /* 0x0000000406067291 */ /* 0x008fc6000f8ec03f */
[----:B------:R-:W-:Y:S02]  /*00a0*/  LEA.HI R3, R3, R0, RZ, 0x4 ;  /* 0x0000000003037211 */ /* 0x000fe400078f20ff */
[----:B-1----:R-:W-:Y:S02]  /*00b0*/  IABS R8, R5 ;  /* 0x0000000500087213 */ /* 0x002fe40000000000 */
[----:B------:R-:W-:-:S05]  /*00c0*/  SHF.R.S32.HI R3, RZ, 0x4, R3 ;  /* 0x00000004ff037819 */ /* 0x000fca0000011403 */
[----:B------:R-:W-:-:S05]  /*00d0*/  IMAD.SHL.U32 R4, R3, 0x8, RZ ;  /* 0x0000000803047824 */ /* 0x000fca00078e00ff */
[-C--:B------:R-:W-:Y:S02]  /*00e0*/  IABS R7, R4.reuse ;  /* 0x0000000400077213 */ /* 0x080fe40000000000 */
[----:B------:R-:W-:Y:S02]  /*00f0*/  IABS R10, R4 ;  /* 0x00000004000a7213 */ /* 0x000fe40000000000 */
[----:B------:R-:W0:Y:S08]  /*0100*/  I2F.RP R0, R7 ;  /* 0x0000000700007306 */ /* 0x000e300000209400 */
[----:B0-----:R-:W0:Y:S02]  /*0110*/  MUFU.RCP R0, R0 ;  /* 0x0000000000007308 */ /* 0x001e240000001000 */
[----:B0-----:R-:W-:-:S02]  /*0120*/  VIADD R2, R0, 0xffffffe ;  /* 0x0ffffffe00027836 */ /* 0x001fc40000000000 */
[----:B------:R-:W-:Y:S01]  /*0130*/  IMAD.MOV R0, RZ, RZ, -R10 ;  /* 0x000000ffff007224 */ /* 0x000fe200078e0a0a */
[----:B--2---:R-:W-:-:S03]  /*0140*/  SHF.R.U32.HI R10, RZ, 0x4, R12 ;  /* 0x00000004ff0a7819 */ /* 0x004fc6000001160c */
[----:B------:R0:W1:Y:S02]  /*0150*/  F2I.FTZ.U32.TRUNC.NTZ R3, R2 ;  /* 0x0000000200037305 */ /* 0x000064000021f000 */
[----:B0-----:R-:W-:Y:S02]  /*0160*/  IMAD.MOV.U32 R2, RZ, RZ, RZ ;  /* 0x000000ffff027224 */ /* 0x001fe400078e00ff */
[----:B-1----:R-:W-:-:S04]  /*0170*/  IMAD.MOV R6, RZ, RZ, -R3 ;  /* 0x000000ffff067224 */ /* 0x002fc800078e0a03 */
[----:B------:R-:W-:Y:S02]  /*0180*/  IMAD R9, R6, R7, RZ ;  /* 0x0000000706097224 */ /* 0x000fe400078e02ff */
[----:B------:R-:W-:Y:S02]  /*0190*/  IMAD.MOV.U32 R6, RZ, RZ, R8 ;  /* 0x000000ffff067224 */ /* 0x000fe400078e0008 */
[----:B------:R-:W-:-:S06]  /*01a0*/  IMAD.HI.U32 R3, R3, R9, R2 ;  /* 0x0000000903037227 */ /* 0x000fcc00078e0002 */
[----:B------:R-:W-:-:S04]  /*01b0*/  IMAD.HI.U32 R3, R3, R6, RZ ;  /* 0x0000000603037227 */ /* 0x000fc800078e00ff */
[----:B------:R-:W-:-:S05]  /*01c0*/  IMAD R0, R3, R0, R6 ;  /* 0x0000000003007224 */ /* 0x000fca00078e0206 */
[----:B------:R-:W-:-:S13]  /*01d0*/  ISETP.GT.U32.AND P1, PT, R7, R0, PT ;  /* 0x000000000700720c */ /* 0x000fda0003f24070 */
[----:B------:R-:W-:Y:S02]  /*01e0*/  @!P1 IMAD.IADD R0, R0, 0x1, -R7 ;  /* 0x0000000100009824 */ /* 0x000fe400078e0a07 */
[----:B------:R-:W-:Y:S01]  /*01f0*/  @!P1 VIADD R3, R3, 0x1 ;  /* 0x0000000103039836 */ /* 0x000fe20000000000 */
[----:B------:R-:W-:Y:S02]  /*0200*/  ISETP.NE.AND P1, PT, R4, RZ, PT ;  /* 0x000000ff0400720c */ /* 0x000fe40003f25270 */
[----:B------:R-:W-:Y:S02]  /*0210*/  ISETP.GE.U32.AND P0, PT, R0, R7, PT ;  /* 0x000000070000720c */ /* 0x000fe40003f06070 */
[----:B------:R-:W-:-:S04]  /*0220*/  LOP3.LUT R0, R5, R4, RZ, 0x3c, !PT ;  /* 0x0000000405007212 */ /* 0x000fc800078e3cff */
[----:B------:R-:W-:Y:S01]  /*0230*/  ISETP.GE.AND P2, PT, R0, RZ, PT ;  /* 0x000000ff0000720c */ /* 0x000fe20003f46270 */
[----:B------:R-:W-:-:S06]  /*0240*/  VIADD R0, R32, 0xf ;  /* 0x0000000f20007836 */ /* 0x000fcc0000000000 */
[----:B------:R-:W-:-:S04]  /*0250*/  @P0 VIADD R3, R3, 0x1 ;  /* 0x0000000103030836 */ /* 0x000fc80000000000 */
[----:B------:R-:W-:Y:S01]  /*0260*/  IMAD.MOV.U32 R2, RZ, RZ, R3 ;  /* 0x000000ffff027224 */ /* 0x000fe200078e0003 */
[----:B------:R-:W-:-:S03]  /*0270*/  SHF.R.S32.HI R3, RZ, 0x1f, R0 ;  /* 0x0000001fff037819 */ /* 0x000fc60000011400 */
[----:B------:R-:W-:Y:S01]  /*0280*/  @!P2 IMAD.MOV R2, RZ, RZ, -R2 ;  /* 0x000000ffff02a224 */ /* 0x000fe200078e0a02 */
[----:B------:R-:W-:Y:S02]  /*0290*/  @!P1 LOP3.LUT R2, RZ, R4, RZ, 0x33, !PT ;  /* 0x00000004ff029212 */ /* 0x000fe400078e33ff */
[----:B------:R-:W-:-:S03]  /*02a0*/  LEA.HI R3, R3, R0, RZ, 0x4 ;  /* 0x0000000003037211 */ /* 0x000fc600078f20ff */
[----:B------:R-:W-:Y:S02]  /*02b0*/  IMAD.SHL.U32 R6, R2, 0x8, RZ ;  /* 0x0000000802067824 */ /* 0x000fe400078e00ff */
[----:B------:R-:W-:-:S03]  /*02c0*/  IMAD.MOV R2, RZ, RZ, -R2 ;  /* 0x000000ffff027224 */ /* 0x000fc600078e0a02 */
[----:B------:R-:W-:Y:S01]  /*02d0*/  LEA.HI.SX32 R3, R3, -R6, 0x1c ;  /* 0x8000000603037211 */ /* 0x000fe200078fe2ff */
[----:B------:R-:W-:-:S03]  /*02e0*/  IMAD R8, R4, R2, R5 ;  /* 0x0000000204087224 */ /* 0x000fc600078e0205 */
[----:B------:R-:W-:-:S04]  /*02f0*/  VIMNMX R11, R3, 0x8, PT ;  /* 0x00000008030b7848 */ /* 0x000fc80003fe0100 */
[-C--:B------:R-:W-:Y:S02]  /*0300*/  IABS R7, R11.reuse ;  /* 0x0000000b00077213 */ /* 0x080fe40000000000 */
[----:B------:R-:W-:Y:S02]  /*0310*/  IABS R4, R11 ;  /* 0x0000000b00047213 */ /* 0x000fe40000000000 */
[----:B------:R-:W0:Y:S08]  /*0320*/  I2F.RP R0, R7 ;  /* 0x0000000700007306 */ /* 0x000e300000209400 */
[----:B0-----:R-:W0:Y:S02]  /*0330*/  MUFU.RCP R0, R0 ;  /* 0x0000000000007308 */ /* 0x001e240000001000 */
[----:B0-----:R-:W-:-:S02]  /*0340*/  VIADD R3, R0, 0xffffffe ;  /* 0x0ffffffe00037836 */ /* 0x001fc40000000000 */
[----:B------:R-:W-:Y:S02]  /*0350*/  IMAD.MOV R0, RZ, RZ, -R4 ;  /* 0x000000ffff007224 */ /* 0x000fe400078e0a04 */
[----:B------:R-:W0:Y:S02]  /*0360*/  LDC R4, c[0x0][0x230] ;  /* 0x00008c00ff047b82 */ /* 0x000e240000000800 */
[----:B------:R-:W1:Y:S02]  /*0370*/  F2I.FTZ.U32.TRUNC.NTZ R3, R3 ;  /* 0x0000000300037305 */ /* 0x000e64000021f000 */
[----:B-1----:R-:W-:-:S04]  /*0380*/  IMAD.MOV R9, RZ, RZ, -R3 ;  /* 0x000000ffff097224 */ /* 0x002fc800078e0a03 */
[----:B------:R-:W-:Y:S01]  /*0390*/  IMAD.MOV.U32 R2, RZ, RZ, R9 ;  /* 0x000000ffff027224 */ /* 0x000fe200078e0009 */
[----:B------:R-:W-:Y:S01]  /*03a0*/  IABS R9, R8 ;  /* 0x0000000800097213 */ /* 0x000fe20000000000 */
[----:B0-----:R-:W-:Y:S02]  /*03b0*/  VIADD R4, R4, 0xff ;  /* 0x000000ff04047836 */ /* 0x001fe40000000000 */
[----:B------:R-:W-:Y:S02]  /*03c0*/  IMAD R5, R2, R7, RZ ;  /* 0x0000000702057224 */ /* 0x000fe400078e02ff */
[----:B------:R-:W-:-:S04]  /*03d0*/  IMAD.MOV.U32 R2, RZ, RZ, RZ ;  /* 0x000000ffff027224 */ /* 0x000fc800078e00ff */
[----:B------:R-:W-:-:S06]  /*03e0*/  IMAD.HI.U32 R2, R3, R5, R2 ;  /* 0x0000000503027227 */ /* 0x000fcc00078e0002 */
[----:B------:R-:W-:-:S04]  /*03f0*/  IMAD.HI.U32 R2, R2, R9, RZ ;  /* 0x0000000902027227 */ /* 0x000fc800078e00ff */
[----:B------:R-:W-:Y:S01]  /*0400*/  IMAD R0, R2, R0, R9 ;  /* 0x0000000002007224 */ /* 0x000fe200078e0209 */
[----:B------:R-:W-:-:S04]  /*0410*/  SHF.R.U32.HI R9, RZ, 0x4, R12 ;  /* 0x00000004ff097819 */ /* 0x000fc8000001160c */
[----:B------:R-:W-:Y:S02]  /*0420*/  ISETP.GT.U32.AND P1, PT, R7, R0, PT ;  /* 0x000000000700720c */ /* 0x000fe40003f24070 */
[----:B------:R-:W-:-:S11]  /*0430*/  SGXT.U32 R9, R9, 0x3 ;  /* 0x000000030909781a */ /* 0x000fd60000000000 */
[----:B------:R-:W-:Y:S02]  /*0440*/  @!P1 IMAD.IADD R0, R0, 0x1, -R7 ;  /* 0x0000000100009824 */ /* 0x000fe400078e0a07 */
[----:B------:R-:W-:Y:S01]  /*0450*/  @!P1 VIADD R2, R2, 0x1 ;  /* 0x0000000102029836 */ /* 0x000fe20000000000 */
[----:B------:R-:W-:Y:S02]  /*0460*/  ISETP.NE.AND P1, PT, R11, RZ, PT ;  /* 0x000000ff0b00720c */ /* 0x000fe40003f25270 */
[----:B------:R-:W-:Y:S02]  /*0470*/  ISETP.GE.U32.AND P0, PT, R0, R7, PT ;  /* 0x000000070000720c */ /* 0x000fe40003f06070 */
[----:B------:R-:W-:-:S04]  /*0480*/  LOP3.LUT R0, R8, R11, RZ, 0x3c, !PT ;  /* 0x0000000b08007212 */ /* 0x000fc800078e3cff */
[----:B------:R-:W-:-:S07]  /*0490*/  ISETP.GE.AND P2, PT, R0, RZ, PT ;  /* 0x000000ff0000720c */ /* 0x000fce0003f46270 */
[----:B------:R-:W-:Y:S01]  /*04a0*/  @P0 VIADD R2, R2, 0x1 ;  /* 0x0000000102020836 */ /* 0x000fe20000000000 */
[----:B------:R-:W-:-:S05]  /*04b0*/  ISETP.GT.AND P0, PT, R4, 0xff, PT ;  /* 0x000000ff0400780c */ /* 0x000fca0003f04270 */
[----:B------:R-:W-:Y:S01]  /*04c0*/  @!P2 IMAD.MOV R2, RZ, RZ, -R2 ;  /* 0x000000ffff02a224 */ /* 0x000fe200078e0a02 */
[----:B------:R-:W-:-:S05]  /*04d0*/  @!P1 LOP3.LUT R2, RZ, R11, RZ, 0x33, !PT ;  /* 0x0000000bff029212 */ /* 0x000fca00078e33ff */
[----:B------:R-:W-:Y:S02]  /*04e0*/  IMAD.MOV R0, RZ, RZ, -R2 ;  /* 0x000000ffff007224 */ /* 0x000fe400078e0a02 */
[C---:B------:R-:W-:Y:S01]  /*04f0*/  @!P0 IMAD.SHL.U32 R7, R12.reuse, 0x20, RZ ;  /* 0x000000200c078824 */ /* 0x040fe200078e00ff */
[----:B------:R-:W-:Y:S01]  /*0500*/  @!P0 PRMT R80, RZ, 0x7610, R80 ;  /* 0x00007610ff508816 */ /* 0x000fe20000000050 */
[----:B------:R-:W-:Y:S01]  /*0510*/  IMAD R0, R11, R0, R8 ;  /* 0x000000000b007224 */ /* 0x000fe200078e0208 */
[C---:B------:R-:W-:Y:S01]  /*0520*/  LOP3.LUT R11, R12.reuse, 0xf, RZ, 0xc0, !PT ;  /* 0x0000000f0c0b7812 */ /* 0x040fe200078ec0ff */
[----:B------:R-:W-:Y:S01]  /*0530*/  @!P0 IMAD.SHL.U32 R8, R12, 0x10, RZ ;  /* 0x000000100c088824 */ /* 0x000fe200078e00ff */
[----:B------:R-:W-:Y:S01]  /*0540*/  @!P0 PRMT R82, RZ, 0x7610, R82 ;  /* 0x00007610ff528816 */ /* 0x000fe20000000052 */
[----:B------:R-:W-:Y:S01]  /*0550*/  IMAD.IADD R0, R6, 0x1, R0 ;  /* 0x0000000106007824 */ /* 0x000fe200078e0200 */
[----:B------:R-:W-:Y:S01]  /*0560*/  @!P0 PRMT R80, R80, 0x5410, RZ ;  /* 0x0000541050508816 */ /* 0x000fe200000000ff */
[----:B------:R-:W-:Y:S01]  /*0570*/  IMAD.SHL.U32 R6, R2, 0x10, RZ ;  /* 0x0000001002067824 */ /* 0x000fe200078e00ff */
[----:B------:R-:W-:Y:S01]  /*0580*/  @!P0 PRMT R82, R82, 0x5410, RZ ;  /* 0x0000541052528816 */ /* 0x000fe200000000ff */
[----:B------:R-:W-:Y:S01]  /*0590*/  IMAD R11, R0, 0x10, R11 ;  /* 0x00000010000b7824 */ /* 0x000fe200078e020b */
[----:B------:R-:W-:Y:S01]  /*05a0*/  @!P0 LOP3.LUT R7, R7, 0x60, RZ, 0xc0, !PT ;  /* 0x0000006007078812 */ /* 0x000fe200078ec0ff */
[----:B------:R-:W-:Y:S06]  /*05b0*/  @!P0 BRA `(.L_x_0) ;  /* 0x0000003000548947 */ /* 0x000fec0003800000 */
[----:B------:R-:W-:Y:S01]  /*05c0*/  IABS R15, R32 ;  /* 0x00000020000f7213 */ /* 0x000fe20000000000 */
[C---:B------:R-:W-:Y:S01]  /*05d0*/  VIADD R21, R6.reuse, 0xc ;  /* 0x0000000c06157836 */ /* 0x040fe20000000000 */
[----:B------:R-:W-:Y:S01]  /*05e0*/  IABS R35, R33 ;  /* 0x0000002100237213 */ /* 0x000fe20000000000 */
[C---:B------:R-:W-:Y:S01]  /*05f0*/  VIADD R22, R6.reuse, 0xb ;  /* 0x0000000b06167836 */ /* 0x040fe20000000000 */
[----:B------:R-:W0:Y:S01]  /*0600*/  I2F.RP R5, R15 ;  /* 0x0000000f00057306 */ /* 0x000e220000209400 */
[----:B------:R-:W-:Y:S01]  /*0610*/  IABS R14, R11 ;  /* 0x0000000b000e7213 */ /* 0x000fe20000000000 */
[C---:B------:R-:W-:Y:S01]  /*0620*/  VIADD R23, R6.reuse, 0xa ;  /* 0x0000000a06177836 */ /* 0x040fe20000000000 */
[----:B------:R-:W-:Y:S01]  /*0630*/  IABS R17, R21 ;  /* 0x0000001500117213 */ /* 0x000fe20000000000 */
[C---:B------:R-:W-:Y:S01]  /*0640*/  VIADD R29, R6.reuse, 0x8 ;  /* 0x00000008061d7836 */ /* 0x040fe20000000000 */
[----:B------:R-:W-:Y:S01]  /*0650*/  IABS R19, R22 ;  /* 0x0000001600137213 */ /* 0x000fe20000000000 */
[----:B------:R-:W-:Y:S01]  /*0660*/  VIADD R31, R6, 0x7 ;  /* 0x00000007061f7836 */ /* 0x000fe20000000000 */
[----:B------:R-:W-:Y:S01]  /*0670*/  ISETP.NE.AND P4, PT, R32, RZ, PT ;  /* 0x000000ff2000720c */ /* 0x000fe20003f85270 */
[----:B------:R-:W1:Y:S01]  /*0680*/  I2F.RP R0, R35 ;  /* 0x0000002300007306 */ /* 0x000e620000209400 */
[----:B------:R-:W-:Y:S01]  /*0690*/  IABS R20, R23 ;  /* 0x0000001700147213 */ /* 0x000fe20000000000 */
[C---:B------:R-:W-:Y:S01]  /*06a0*/  VIADD R36, R6.reuse, 0x4 ;  /* 0x0000000406247836 */ /* 0x040fe20000000000 */
[----:B------:R-:W2:Y:S01]  /*06b0*/  LDC R102, c[0x0][0x238] ;  /* 0x00008e00ff667b82 */ /* 0x000ea20000000800 */
[C---:B------:R-:W-:Y:S01]  /*06c0*/  VIADD R37, R6.reuse, 0x3 ;  /* 0x0000000306257836 */ /* 0x040fe20000000000 */
[----:B------:R-:W-:Y:S01]  /*06d0*/  ULDC UR7, c[0x0][0x23c] ;  /* 0x00008f0000077ab9 */ /* 0x000fe20000000800 */
[C---:B------:R-:W-:Y:S01]  /*06e0*/  VIADD R34, R6.reuse, 0x5 ;  /* 0x0000000506227836 */ /* 0x040fe20000000000 */
[----:B------:R-:W-:Y:S01]  /*06f0*/  IABS R24, R36 ;  /* 0x0000002400187213 */ /* 0x000fe20000000000 */
[----:B0-----:R-:W0:Y:S01]  /*0700*/  MUFU.RCP R5, R5 ;  /* 0x0000000500057308 */ /* 0x001e220000001000 */
[----:B------:R-:W-:Y:S01]  /*0710*/  IABS R26, R37 ;  /* 0x00000025001a7213 */ /* 0x000fe20000000000 */
[C---:B------:R-:W-:Y:S01]  /*0720*/  VIADD R39, R6.reuse, 0x1 ;  /* 0x0000000106277836 */ /* 0x040fe20000000000 */
[----:B------:R-:W-:Y:S01]  /*0730*/  ULDC UR5, c[0x0][0x234] ;  /* 0x00008d0000057ab9 */ /* 0x000fe20000000800 */
[----:B------:R-:W-:Y:S01]  /*0740*/  VIADD R38, R6, 0x2 ;  /* 0x0000000206267836 */ /* 0x000fe20000000000 */
[----:B------:R-:W-:Y:S01]  /*0750*/  ULDC UR4, c[0x0][0x240] ;  /* 0x0000900000047ab9 */ /* 0x000fe20000000800 */
[----:B------:R-:W-:Y:S01]  /*0760*/  ULDC.64 UR8, c[0x0][0x210] ;  /* 0x0000840000087ab9 */ /* 0x000fe20000000a00 */
[----:B------:R-:W-:Y:S01]  /*0770*/  IABS R28, R39 ;  /* 0x00000027001c7213 */ /* 0x000fe20000000000 */
[----:B-1----:R-:W1:Y:S01]  /*0780*/  MUFU.RCP R0, R0 ;  /* 0x0000000000007308 */ /* 0x002e620000001000 */
[----:B------:R-:W-:-:S02]  /*0790*/  IABS R27, R38 ;  /* 0x00000026001b7213 */ /* 0x000fc40000000000 */
[----:B------:R-:W-:Y:S02]  /*07a0*/  CS2R R80, SRZ ;  /* 0x0000000000507805 */ /* 0x000fe4000001ff00 */
[C---:B------:R-:W-:Y:S02]  /*07b0*/  LOP3.LUT R40, R9.reuse, 0x28, RZ, 0xfc, !PT ;  /* 0x0000002809287812 */ /* 0x040fe400078efcff */
[----:B------:R-:W-:Y:S02]  /*07c0*/  CS2R R82, SRZ ;  /* 0x0000000000527805 */ /* 0x000fe4000001ff00 */
[C---:B------:R-:W-:Y:S02]  /*07d0*/  LOP3.LUT R41, R9.reuse, 0x20, RZ, 0xfc, !PT ;  /* 0x0000002009297812 */ /* 0x040fe400078efcff */
[----:B------:R-:W-:Y:S01]  /*07e0*/  LOP3.LUT R42, R9, 0x18, RZ, 0xfc, !PT ;  /* 0x00000018092a7812 */ /* 0x000fe200078efcff */
[----:B0-----:R-:W-:Y:S01]  /*07f0*/  VIADD R7, R5, 0xffffffe ;  /* 0x0ffffffe05077836 */ /* 0x001fe20000000000 */
[C---:B------:R-:W-:Y:S01]  /*0800*/  LOP3.LUT R43, R9.reuse, 0x10, RZ, 0xfc, !PT ;  /* 0x00000010092b7812 */ /* 0x040fe200078efcff */
[-C--:B--2---:R-:W-:Y:S01]  /*0810*/  IMAD R40, R40, R102.reuse, RZ ;  /* 0x0000006628287224 */ /* 0x084fe200078e02ff */
[----:B------:R-:W-:Y:S01]  /*0820*/  LOP3.LUT R44, R9, 0x8, RZ, 0xfc, !PT ;  /* 0x00000008092c7812 */ /* 0x000fe200078efcff */
[----:B------:R0:W2:Y:S01]  /*0830*/  F2I.FTZ.U32.TRUNC.NTZ R3, R7 ;  /* 0x0000000700037305 */ /* 0x0000a2000021f000 */
[----:B------:R-:W-:-:S02]  /*0840*/  IMAD R41, R41, R102, RZ ;  /* 0x0000006629297224 */ /* 0x000fc400078e02ff */
[-C--:B------:R-:W-:Y:S02]  /*0850*/  IMAD R42, R42, R102.reuse, RZ ;  /* 0x000000662a2a7224 */ /* 0x080fe400078e02ff */
[----:B-1----:R-:W-:Y:S02]  /*0860*/  VIADD R5, R0, 0xffffffe ;  /* 0x0ffffffe00057836 */ /* 0x002fe40000000000 */
[C---:B------:R-:W-:Y:S02]  /*0870*/  VIADD R0, R6.reuse, 0xf ;  /* 0x0000000f06007836 */ /* 0x040fe40000000000 */
[----:B0-----:R-:W-:Y:S02]  /*0880*/  VIADD R7, R6, 0xe ;  /* 0x0000000e06077836 */ /* 0x001fe40000000000 */
[----:B------:R-:W-:Y:S01]  /*0890*/  IMAD R43, R43, R102, RZ ;  /* 0x000000662b2b7224 */ /* 0x000fe200078e02ff */
[----:B------:R-:W-:Y:S01]  /*08a0*/  IABS R8, R0 ;  /* 0x0000000000087213 */ /* 0x000fe20000000000 */
[----:B------:R-:W-:Y:S01]  /*08b0*/  IMAD R44, R44, R102, RZ ;  /* 0x000000662c2c7224 */ /* 0x000fe200078e02ff */
[----:B------:R-:W-:Y:S01]  /*08c0*/  ISETP.GE.AND P1, PT, R0, RZ, PT ;  /* 0x000000ff0000720c */ /* 0x000fe20003f26270 */
[----:B--2---:R-:W-:Y:S01]  /*08d0*/  IMAD.MOV R2, RZ, RZ, -R3 ;  /* 0x000000ffff027224 */ /* 0x004fe200078e0a03 */
[----:B------:R-:W-:Y:S01]  /*08e0*/  ISETP.GE.AND P5, PT, R7, RZ, PT ;  /* 0x000000ff0700720c */ /* 0x000fe20003fa6270 */
[----:B------:R-:W-:-:S02]  /*08f0*/  IMAD.SHL.U32 R45, R102, 0x100, RZ ;  /* 0x00000100662d7824 */ /* 0x000fc400078e00ff */
[----:B------:R-:W-:Y:S02]  /*0900*/  IMAD R13, R2, R15, RZ ;  /* 0x0000000f020d7224 */ /* 0x000fe400078e02ff */
[----:B------:R-:W-:Y:S02]  /*0910*/  IMAD.MOV.U32 R2, RZ, RZ, RZ ;  /* 0x000000ffff027224 */ /* 0x000fe400078e00ff */
[----:B------:R-:W-:Y:S02]  /*0920*/  IMAD R50, R9, R102, RZ ;  /* 0x0000006609327224 */ /* 0x000fe400078e02ff */
[----:B------:R-:W-:Y:S02]  /*0930*/  IMAD.HI.U32 R2, R3, R13, R2 ;  /* 0x0000000d03027227 */ /* 0x000fe400078e0002 */
[----:B------:R0:W1:Y:S04]  /*0940*/  F2I.FTZ.U32.TRUNC.NTZ R3, R5 ;  /* 0x0000000500037305 */ /* 0x000068000021f000 */
[----:B------:R-:W-:-:S04]  /*0950*/  IMAD.HI.U32 R2, R2, R14, RZ ;  /* 0x0000000e02027227 */ /* 0x000fc800078e00ff */
[----:B------:R-:W-:Y:S01]  /*0960*/  IMAD.MOV R2, RZ, RZ, -R2 ;  /* 0x000000ffff027224 */ /* 0x000fe200078e0a02 */
[----:B0-----:R-:W-:-:S03]  /*0970*/  IABS R5, R7 ;  /* 0x0000000700057213 */ /* 0x001fc60000000000 */
[----:B------:R-:W-:Y:S02]  /*0980*/  IMAD R14, R15, R2, R14 ;  /* 0x000000020f0e7224 */ /* 0x000fe400078e020e */
[----:B-1----:R-:W-:-:S03]  /*0990*/  IMAD.MOV R2, RZ, RZ, -R3 ;  /* 0x000000ffff027224 */ /* 0x002fc600078e0a03 */
[----:B------:R-:W-:Y:S01]  /*09a0*/  ISETP.GT.U32.AND P0, PT, R15, R14, PT ;  /* 0x0000000e0f00720c */ /* 0x000fe20003f04070 */
[----:B------:R-:W-:Y:S02]  /*09b0*/  IMAD R13, R2, R35, RZ ;  /* 0x00000023020d7224 */ /* 0x000fe400078e02ff */
[----:B------:R-:W-:-:S04]  /*09c0*/  IMAD.MOV.U32 R2, RZ, RZ, RZ ;  /* 0x000000ffff027224 */ /* 0x000fc800078e00ff */
[----:B------:R-:W-:-:S04]  /*09d0*/  IMAD.HI.U32 R2, R3, R13, R2 ;  /* 0x0000000d03027227 */ /* 0x000fc800078e0002 */
[----:B------:R-:W-:Y:S02]  /*09e0*/  IMAD.MOV.U32 R13, RZ, RZ, R5 ;  /* 0x000000ffff0d7224 */ /* 0x000fe400078e0005 */
[----:B------:R-:W-:Y:S02]  /*09f0*/  @!P0 IMAD.IADD R14, R14, 0x1, -R15 ;  /* 0x000000010e0e8824 */ /* 0x000fe400078e0a0f */
[----:B------:R-:W-:-:S03]  /*0a00*/  IMAD.HI.U32 R3, R2, R8, RZ ;  /* 0x0000000802037227 */ /* 0x000fc600078e00ff */
[----:B------:R-:W-:Y:S01]  /*0a10*/  ISETP.GT.U32.AND P0, PT, R15, R14, PT ;  /* 0x0000000e0f00720c */ /* 0x000fe20003f04070 */
[----:B------:R-:W-:Y:S02]  /*0a20*/  IMAD.MOV R3, RZ, RZ, -R3 ;  /* 0x000000ffff037224 */ /* 0x000fe400078e0a03 */
[----:B------:R-:W-:-:S04]  /*0a30*/  IMAD.HI.U32 R5, R2, R13, RZ ;  /* 0x0000000d02057227 */ /* 0x000fc800078e00ff */
[C---:B------:R-:W-:Y:S02]  /*0a40*/  IMAD R0, R35.reuse, R3, R8 ;  /* 0x0000000323007224 */ /* 0x040fe400078e0208 */
[----:B------:R-:W-:Y:S02]  /*0a50*/  IMAD.MOV R16, RZ, RZ, -R5 ;  /* 0x000000ffff107224 */ /* 0x000fe400078e0a05 */
[----:B------:R-:W-:Y:S01]  /*0a60*/  IMAD.HI.U32 R7, R2, R17, RZ ;  /* 0x0000001102077227 */ /* 0x000fe200078e00ff */
[----:B------:R-:W-:-:S03]  /*0a70*/  ISETP.GT.U32.AND P2, PT, R35, R0, PT ;  /* 0x000000002300720c */ /* 0x000fc60003f44070 */
[----:B------:R-:W-:Y:S01]  /*0a80*/  @!P0 IMAD.IADD R14, R14, 0x1, -R15 ;  /* 0x000000010e0e8824 */ /* 0x000fe200078e0a0f */
[----:B------:R-:W-:Y:S01]  /*0a90*/  ISETP.GE.AND P0, PT, R11, RZ, PT ;  /* 0x000000ff0b00720c */ /* 0x000fe20003f06270 */
[C---:B------:R-:W-:Y:S02]  /*0aa0*/  IMAD R3, R35.reuse, R16, R13 ;  /* 0x0000001023037224 */ /* 0x040fe400078e020d */
[----:B------:R-:W-:Y:S02]  /*0ab0*/  VIADD R5, R6, 0xd ;  /* 0x0000000d06057836 */ /* 0x000fe40000000000 */
[----:B------:R-:W-:Y:S01]  /*0ac0*/  IMAD.HI.U32 R8, R2, R19, RZ ;  /* 0x0000001302087227 */ /* 0x000fe200078e00ff */
[----:B------:R-:W-:Y:S02]  /*0ad0*/  ISETP.GT.U32.AND P6, PT, R35, R3, PT ;  /* 0x000000032300720c */ /* 0x000fe40003fc4070 */
[----:B------:R-:W-:Y:S01]  /*0ae0*/  IABS R15, R5 ;  /* 0x00000005000f7213 */ /* 0x000fe20000000000 */
[----:B------:R-:W-:Y:S01]  /*0af0*/  IMAD.MOV R18, RZ, RZ, -R7 ;  /* 0x000000ffff127224 */ /* 0x000fe200078e0a07 */
[----:B------:R-:W-:Y:S01]  /*0b00*/  ISETP.GE.AND P3, PT, R5, RZ, PT ;  /* 0x000000ff0500720c */ /* 0x000fe20003f66270 */
[----:B------:R-:W-:-:S02]  /*0b10*/  IMAD.MOV.U32 R30, RZ, RZ, R14 ;  /* 0x000000ffff1e7224 */ /* 0x000fc400078e000e */
[----:B------:R-:W-:Y:S02]  /*0b20*/  IMAD.MOV R8, RZ, RZ, -R8 ;  /* 0x000000ffff087224 */ /* 0x000fe400078e0a08 */
[C---:B------:R-:W-:Y:S02]  /*0b30*/  IMAD R7, R35.reuse, R18, R17 ;  /* 0x0000001223077224 */ /* 0x040fe400078e0211 */
[----:B------:R-:W-:Y:S02]  /*0b40*/  @!P2 IMAD.IADD R0, R0, 0x1, -R35 ;  /* 0x000000010000a824 */ /* 0x000fe400078e0a23 */
[----:B------:R-:W-:Y:S01]  /*0b50*/  @!P0 IMAD.MOV R30, RZ, RZ, -R30 ;  /* 0x000000ffff1e8224 */ /* 0x000fe200078e0a1e */
[----:B------:R-:W-:Y:S01]  /*0b60*/  @!P4 LOP3.LUT R30, RZ, R32, RZ, 0x33, !PT ;  /* 0x00000020ff1ec212 */ /* 0x000fe200078e33ff */
[----:B------:R-:W-:Y:S01]  /*0b70*/  IMAD.HI.U32 R5, R2, R15, RZ ;  /* 0x0000000f02057227 */ /* 0x000fe200078e00ff */
[C---:B------:R-:W-:Y:S02]  /*0b80*/  ISETP.GT.U32.AND P4, PT, R35.reuse, R7, PT ;  /* 0x000000072300720c */ /* 0x040fe40003f84070 */
[C---:B------:R-:W-:Y:S01]  /*0b90*/  ISETP.GT.U32.AND P2, PT, R35.reuse, R0, PT ;  /* 0x000000002300720c */ /* 0x040fe20003f44070 */
[----:B------:R-:W-:Y:S01]  /*0ba0*/  IMAD R8, R35, R8, R19 ;  /* 0x0000000823087224 */ /* 0x000fe200078e0213 */
[----:B------:R-:W-:Y:S01]  /*0bb0*/  IABS R19, R31 ;  /* 0x0000001f00137213 */ /* 0x000fe20000000000 */
[----:B------:R-:W-:-:S02]  /*0bc0*/  IMAD.MOV R16, RZ, RZ, -R5 ;  /* 0x000000ffff107224 */ /* 0x000fc400078e0a05 */
[----:B------:R-:W-:Y:S01]  /*0bd0*/  @!P6 IMAD.IADD R3, R3, 0x1, -R35 ;  /* 0x000000010303e824 */ /* 0x000fe200078e0a23 */
[C---:B------:R-:W-:Y:S01]  /*0be0*/  ISETP.GT.U32.AND P6, PT, R35.reuse, R8, PT ;  /* 0x000000082300720c */ /* 0x040fe20003fc4070 */
[----:B------:R-:W-:Y:S01]  /*0bf0*/  IMAD R5, R35, R16, R15 ;  /* 0x0000001023057224 */ /* 0x000fe200078e020f */
[----:B------:R-:W-:Y:S01]  /*0c00*/  IABS R16, R29 ;  /* 0x0000001d00107213 */ /* 0x000fe20000000000 */
[----:B------:R-:W-:-:S03]  /*0c10*/  IMAD.HI.U32 R13, R2, R20, RZ ;  /* 0x00000014020d7227 */ /* 0x000fc600078e00ff */
[----:B------:R-:W-:Y:S01]  /*0c20*/  ISETP.GT.U32.AND P0, PT, R35, R5, PT ;  /* 0x000000052300720c */ /* 0x000fe20003f04070 */
[----:B------:R-:W-:Y:S02]  /*0c30*/  VIADD R17, R6, 0x9 ;  /* 0x0000000906117836 */ /* 0x000fe40000000000 */
[----:B------:R-:W-:Y:S02]  /*0c40*/  IMAD.MOV R13, RZ, RZ, -R13 ;  /* 0x000000ffff0d7224 */ /* 0x000fe400078e0a0d */
[--C-:B------:R-:W-:Y:S01]  /*0c50*/  @!P4 IMAD.IADD R7, R7, 0x1, -R35.reuse ;  /* 0x000000010707c824 */ /* 0x100fe200078e0a23 */
[----:B------:R-:W-:Y:S01]  /*0c60*/  IABS R15, R17 ;  /* 0x00000011000f7213 */ /* 0x000fe20000000000 */
[--C-:B------:R-:W-:Y:S01]  /*0c70*/  @!P2 IMAD.IADD R0, R0, 0x1, -R35.reuse ;  /* 0x000000010000a824 */ /* 0x100fe200078e0a23 */
[----:B------:R-:W-:Y:S01]  /*0c80*/  ISETP.GE.AND P2, PT, R21, RZ, PT ;  /* 0x000000ff1500720c */ /* 0x000fe20003f46270 */
[C---:B------:R-:W-:Y:S02]  /*0c90*/  IMAD R14, R35.reuse, R13, R20 ;  /* 0x0000000d230e7224 */ /* 0x040fe400078e0214 */
[----:B------:R-:W-:Y:S01]  /*0ca0*/  @!P6 IMAD.IADD R8, R8, 0x1, -R35 ;  /* 0x000000010808e824 */ /* 0x000fe200078e0a23 */
[----:B------:R-:W-:Y:S01]  /*0cb0*/  ISETP.GT.U32.AND P6, PT, R35, R7, PT ;  /* 0x000000072300720c */ /* 0x000fe20003fc4070 */
[----:B------:R-:W-:-:S02]  /*0cc0*/  IMAD.MOV.U32 R13, RZ, RZ, R0 ;  /* 0x000000ffff0d7224 */ /* 0x000fc400078e0000 */
[----:B------:R-:W-:-:S04]  /*0cd0*/  IMAD.HI.U32 R0, R2, R15, RZ ;  /* 0x0000000f02007227 */ /* 0x000fc800078e00ff */
[----:B------:R-:W-:Y:S02]  /*0ce0*/  IMAD.MOV R0, RZ, RZ, -R0 ;  /* 0x000000ffff007224 */ /* 0x000fe400078e0a00 */
[----:B------:R-:W-:Y:S01]  /*0cf0*/  @!P0 IMAD.IADD R5, R5, 0x1, -R35 ;  /* 0x0000000105058824 */ /* 0x000fe200078e0a23 */
[C---:B------:R-:W-:Y:S01]  /*0d00*/  ISETP.GT.U32.AND P0, PT, R35.reuse, R3, PT ;  /* 0x000000032300720c */ /* 0x040fe20003f04070 */
[----:B------:R-:W-:Y:S02]  /*0d10*/  IMAD R0, R35, R0, R15 ;  /* 0x0000000023007224 */ /* 0x000fe400078e020f */
[----:B------:R-:W-:Y:S01]  /*0d20*/  @!P6 IMAD.IADD R7, R7, 0x1, -R35 ;  /* 0x000000010707e824 */ /* 0x000fe200078e0a23 */
[C---:B------:R-:W-:Y:S01]  /*0d30*/  ISETP.GT.U32.AND P4, PT, R35.reuse, R5, PT ;  /* 0x000000052300720c */ /* 0x040fe20003f84070 */
[----:B------:R-:W-:Y:S01]  /*0d40*/  IMAD.HI.U32 R15, R2, R16, RZ ;  /* 0x00000010020f7227 */ /* 0x000fe200078e00ff */
[----:B------:R-:W-:-:S03]  /*0d50*/  ISETP.GT.U32.AND P6, PT, R35, R0, PT ;  /* 0x000000002300720c */ /* 0x000fc60003fc4070 */
[----:B------:R-:W-:Y:S02]  /*0d60*/  IMAD.MOV R18, RZ, RZ, -R15 ;  /* 0x000000ffff127224 */ /* 0x000fe400078e0a0f */
[----:B------:R-:W-:Y:S02]  /*0d70*/  VIADD R32, R6, 0x6 ;  /* 0x0000000606207836 */ /* 0x000fe40000000000 */
[----:B------:R-:W-:Y:S01]  /*0d80*/  @!P0 IMAD.IADD R3, R3, 0x1, -R35 ;  /* 0x0000000103038824 */ /* 0x000fe200078e0a23 */
[C---:B------:R-:W-:Y:S01]  /*0d90*/  ISETP.GT.U32.AND P0, PT, R35.reuse, R14, PT ;  /* 0x0000000e2300720c */ /* 0x040fe20003f04070 */
[----:B------:R-:W-:Y:S01]  /*0da0*/  IMAD R16, R35, R18, R16 ;  /* 0x0000001223107224 */ /* 0x000fe200078e0210 */
[----:B------:R-:W-:Y:S01]  /*0db0*/  IABS R20, R32 ;  /* 0x0000002000147213 */ /* 0x000fe20000000000 */
[----:B------:R-:W-:-:S04]  /*0dc0*/  IMAD.HI.U32 R15, R2, R19, RZ ;  /* 0x00000013020f7227 */ /* 0x000fc800078e00ff */
[----:B------:R-:W-:Y:S01]  /*0dd0*/  @!P6 IMAD.IADD R0, R0, 0x1, -R35 ;  /* 0x000000010000e824 */ /* 0x000fe200078e0a23 */
[C---:B------:R-:W-:Y:S01]  /*0de0*/  ISETP.GT.U32.AND P6, PT, R35.reuse, R16, PT ;  /* 0x000000102300720c */ /* 0x040fe20003fc4070 */
[----:B------:R-:W-:Y:S02]  /*0df0*/  IMAD.MOV R18, RZ, RZ, -R15 ;  /* 0x000000ffff127224 */ /* 0x000fe400078e0a0f */
[----:B------:R-:W-:Y:S01]  /*0e00*/  @!P1 IMAD.MOV R13, RZ, RZ, -R13 ;  /* 0x000000ffff0d9224 */ /* 0x000fe200078e0a0d */
[----:B------:R-:W-:Y:S01]  /*0e10*/  ISETP.GT.U32.AND P1, PT, R35, R8, PT ;  /* 0x000000082300720c */ /* 0x000fe20003f24070 */
[----:B------:R-:W-:Y:S01]  /*0e20*/  @!P0 IMAD.IADD R14, R14, 0x1, -R35 ;  /* 0x000000010e0e8824 */ /* 0x000fe200078e0a23 */
[----:B------:R-:W-:Y:S01]  /*0e30*/  ISETP.GE.AND P0, PT, R17, RZ, PT ;  /* 0x000000ff1100720c */ /* 0x000fe20003f06270 */
[----:B------:R-:W-:-:S04]  /*0e40*/  IMAD.HI.U32 R17, R2, R20, RZ ;  /* 0x0000001402117227 */ /* 0x000fc800078e00ff */
[C---:B------:R-:W-:Y:S02]  /*0e50*/  IMAD R18, R35.reuse, R18, R19 ;  /* 0x0000001223127224 */ /* 0x040fe400078e0213 */
[----:B------:R-:W-:Y:S02]  /*0e60*/  IMAD.MOV R17, RZ, RZ, -R17 ;  /* 0x000000ffff117224 */ /* 0x000fe400078e0a11 */
[----:B------:R-:W-:Y:S01]  /*0e70*/  @!P6 IMAD.IADD R16, R16, 0x1, -R35 ;  /* 0x000000011010e824 */ /* 0x000fe200078e0a23 */
[C---:B------:R-:W-:Y:S01]  /*0e80*/  ISETP.GT.U32.AND P6, PT, R35.reuse, R18, PT ;  /* 0x000000122300720c */ /* 0x040fe20003fc4070 */
[----:B------:R-:W-:Y:S02]  /*0e90*/  IMAD R20, R35, R17, R20 ;  /* 0x0000001123147224 */ /* 0x000fe400078e0214 */
[----:B------:R-:W-:-:S04]  /*0ea0*/  IMAD.HI.U32 R17, R2, R24, RZ ;  /* 0x0000001802117227 */ /* 0x000fc800078e00ff */
[----:B------:R-:W-:Y:S02]  /*0eb0*/  IMAD.MOV R17, RZ, RZ, -R17 ;  /* 0x000000ffff117224 */ /* 0x000fe400078e0a11 */
[----:B------:R-:W-:Y:S01]  /*0ec0*/  @!P4 IMAD.IADD R5, R5, 0x1, -R35 ;  /* 0x000000010505c824 */ /* 0x000fe200078e0a23 */
[----:B------:R-:W-:Y:S01]  /*0ed0*/  ISETP.GE.AND P4, PT, R22, RZ, PT ;  /* 0x000000ff1600720c */ /* 0x000fe20003f86270 */
[----:B------:R-:W-:Y:S01]  /*0ee0*/  IMAD.MOV.U32 R19, RZ, RZ, R7 ;  /* 0x000000ffff137224 */ /* 0x000fe200078e0007 */
[----:B------:R-:W-:Y:S01]  /*0ef0*/  IABS R22, R34 ;  /* 0x0000002200167213 */ /* 0x000fe20000000000 */
[----:B------:R-:W-:Y:S02]  /*0f00*/  IMAD R24, R35, R17, R24 ;  /* 0x0000001123187224 */ /* 0x000fe400078e0218 */
[--C-:B------:R-:W-:Y:S01]  /*0f10*/  @!P1 IMAD.IADD R8, R8, 0x1, -R35.reuse ;  /* 0x0000000108089824 */ /* 0x100fe200078e0a23 */
[----:B------:R-:W-:Y:S01]  /*0f20*/  ISETP.GE.AND P1, PT, R23, RZ, PT ;  /* 0x000000ff1700720c */ /* 0x000fe20003f26270 */
[----:B------:R-:W-:Y:S01]  /*0f30*/  @!P6 IMAD.IADD R18, R18, 0x1, -R35 ;  /* 0x000000011212e824 */ /* 0x000fe200078e0a23 */
[----:B------:R-:W-:Y:S01]  /*0f40*/  ISETP.GT.U32.AND P6, PT, R35, R0, PT ;  /* 0x000000002300720c */ /* 0x000fe20003fc4070 */
[----:B------:R-:W-:-:S02]  /*0f50*/  IMAD.MOV.U32 R17, RZ, RZ, R5 ;  /* 0x000000ffff117224 */ /* 0x000fc400078e0005 */
[----:B------:R-:W-:Y:S01]  /*0f60*/  @!P2 IMAD.MOV R19, RZ, RZ, -R19 ;  /* 0x000000ffff13a224 */ /* 0x000fe200078e0a13 */
[----:B------:R-:W-:Y:S01]  /*0f70*/  ISETP.GT.U32.AND P2, PT, R35, R16, PT ;  /* 0x000000102300720c */ /* 0x000fe20003f44070 */
[----:B------:R-:W-:-:S04]  /*0f80*/  IMAD.HI.U32 R23, R2, R26, RZ ;  /* 0x0000001a02177227 */ /* 0x000fc800078e00ff */
[----:B------:R-:W-:Y:S01]  /*0f90*/  @!P3 IMAD.MOV R17, RZ, RZ, -R17 ;  /* 0x000000ffff11b224 */ /* 0x000fe200078e0a11 */
[----:B------:R-:W-:Y:S01]  /*0fa0*/  ISETP.GT.U32.AND P3, PT, R35, R18, PT ;  /* 0x000000122300720c */ /* 0x000fe20003f64070 */
[----:B------:R-:W-:Y:S02]  /*0fb0*/  IMAD.MOV R23, RZ, RZ, -R23 ;  /* 0x000000ffff177224 */ /* 0x000fe400078e0a17 */
[----:B------:R-:W-:-:S04]  /*0fc0*/  IMAD.HI.U32 R15, R2, R22, RZ ;  /* 0x00000016020f7227 */ /* 0x000fc800078e00ff */
[C---:B------:R-:W-:Y:S02]  /*0fd0*/  IMAD R26, R35.reuse, R23, R26 ;  /* 0x00000017231a7224 */ /* 0x040fe400078e021a */
[----:B------:R-:W-:Y:S02]  /*0fe0*/  IMAD.MOV R15, RZ, RZ, -R15 ;  /* 0x000000ffff0f7224 */ /* 0x000fe400078e0a0f */
[----:B------:R-:W-:Y:S01]  /*0ff0*/  @!P2 IMAD.IADD R16, R16, 0x1, -R35 ;  /* 0x000000011010a824 */ /* 0x000fe200078e0a23 */
[C---:B------:R-:W-:Y:S01]  /*1000*/  ISETP.GT.U32.AND P2, PT, R35.reuse, R26, PT ;  /* 0x0000001a2300720c */ /* 0x040fe20003f44070 */
[----:B------:R-:W-:Y:S02]  /*1010*/  IMAD R22, R35, R15, R22 ;  /* 0x0000000f23167224 */ /* 0x000fe400078e0216 */
[----:B------:R-:W-:Y:S02]  /*1020*/  IMAD.MOV.U32 R15, RZ, RZ, R3 ;  /* 0x000000ffff0f7224 */ /* 0x000fe400078e0003 */
[----:B------:R-:W-:Y:S01]  /*1030*/  @!P3 IMAD.IADD R18, R18, 0x1, -R35 ;  /* 0x000000011212b824 */ /* 0x000fe200078e0a23 */
[----:B------:R-:W-:Y:S01]  /*1040*/  ISETP.GE.AND P3, PT, R29, RZ, PT ;  /* 0x000000ff1d00720c */ /* 0x000fe20003f66270 */
[----:B------:R-:W-:Y:S01]  /*1050*/  @!P5 IMAD.MOV R15, RZ, RZ, -R15 ;  /* 0x000000ffff0fd224 */ /* 0x000fe200078e0a0f */
[C---:B------:R-:W-:Y:S01]  /*1060*/  ISETP.GT.U32.AND P5, PT, R35.reuse, R14, PT ;  /* 0x0000000e2300720c */ /* 0x040fe20003fa4070 */
[----:B------:R-:W-:Y:S01]  /*1070*/  IMAD.MOV.U32 R21, RZ, RZ, R8 ;  /* 0x000000ffff157224 */ /* 0x000fe200078e0008 */
[----:B------:R-:W-:Y:S01]  /*1080*/  IABS R29, R6 ;  /* 0x00000006001d7213 */ /* 0x000fe20000000000 */
[--C-:B------:R-:W-:Y:S01]  /*1090*/  @!P6 IMAD.IADD R0, R0, 0x1, -R35.reuse ;  /* 0x000000010000e824 */ /* 0x100fe200078e0a23 */
[C---:B------:R-:W-:Y:S01]  /*10a0*/  ISETP.GT.U32.AND P6, PT, R35.reuse, R24, PT ;  /* 0x000000182300720c */ /* 0x040fe20003fc4070 */
[----:B------:R-:W-:Y:S01]  /*10b0*/  @!P2 IMAD.IADD R26, R26, 0x1, -R35 ;  /* 0x000000011a1aa824 */ /* 0x000fe200078e0a23 */
[----:B------:R-:W-:Y:S01]  /*10c0*/  ISETP.GE.AND P2, PT, R32, RZ, PT ;  /* 0x000000ff2000720c */ /* 0x000fe20003f46270 */
[----:B------:R-:W-:Y:S01]  /*10d0*/  @!P4 IMAD.MOV R21, RZ, RZ, -R21 ;  /* 0x000000ffff15c224 */ /* 0x000fe200078e0a15 */
[----:B------:R-:W-:Y:S01]  /*10e0*/  ISETP.GT.U32.AND P4, PT, R35, R20, PT ;  /* 0x000000142300720c */ /* 0x000fe20003f84070 */
[----:B------:R-:W-:Y:S01]  /*10f0*/  IMAD.HI.U32 R3, R2, R28, RZ ;  /* 0x0000001c02037227 */ /* 0x000fe200078e00ff */
[----:B------:R-:W-:-:S03]  /*1100*/  LOP3.LUT R32, R9, 0xc8, RZ, 0xfc, !PT ;  /* 0x000000c809207812 */ /* 0x000fc600078efcff */
[----:B------:R-:W-:Y:S01]  /*1110*/  @!P3 IMAD.MOV R16, RZ, RZ, -R16 ;  /* 0x000000ffff10b224 */ /* 0x000fe200078e0a10 */
[----:B------:R-:W-:Y:S01]  /*1120*/  ISETP.GT.U32.AND P3, PT, R35, R26, PT ;  /* 0x0000001a2300720c */ /* 0x000fe20003f64070 */
[----:B------:R-:W-:-:S04]  /*1130*/  IMAD.HI.U32 R25, R2, R27, RZ ;  /* 0x0000001b02197227 */ /* 0x000fc800078e00ff */
[----:B------:R-:W-:-:S04]  /*1140*/  IMAD.HI.U32 R2, R2, R29, RZ ;  /* 0x0000001d02027227 */ /* 0x000fc800078e00ff */
[----:B------:R-:W-:Y:S01]  /*1150*/  @!P5 IMAD.IADD R14, R14, 0x1, -R35 ;  /* 0x000000010e0ed824 */ /* 0x000fe200078e0a23 */
[C---:B------:R-:W-:Y:S01]  /*1160*/  ISETP.GT.U32.AND P5, PT, R35.reuse, R22, PT ;  /* 0x000000162300720c */ /* 0x040fe20003fa4070 */
[----:B------:R-:W-:Y:S02]  /*1170*/  IMAD.MOV R3, RZ, RZ, -R3 ;  /* 0x000000ffff037224 */ /* 0x000fe400078e0a03 */
[----:B------:R-:W-:Y:S02]  /*1180*/  IMAD.MOV R8, RZ, RZ, -R25 ;  /* 0x000000ffff087224 */ /* 0x000fe400078e0a19 */
[----:B------:R-:W-:Y:S02]  /*1190*/  IMAD.MOV R2, RZ, RZ, -R2 ;  /* 0x000000ffff027224 */ /* 0x000fe400078e0a02 */
[C---:B------:R-:W-:Y:S01]  /*11a0*/  IMAD R28, R35.reuse, R3, R28 ;  /* 0x00000003231c7224 */ /* 0x040fe200078e021c */
[----:B------:R-:W-:Y:S01]  /*11b0*/  SHF.R.S32.HI R3, RZ, 0x1f, R4 ;  /* 0x0000001fff037819 */ /* 0x000fe20000011404 */
[C---:B------:R-:W-:Y:S01]  /*11c0*/  IMAD R27, R35.reuse, R8, R27 ;  /* 0x00000008231b7224 */ /* 0x040fe200078e021b */
[--C-:B------:R-:W-:Y:S01]  /*11d0*/  SHF.R.S32.HI R8, RZ, 0x2, R12.reuse ;  /* 0x00000002ff087819 */ /* 0x100fe2000001140c */
[C---:B------:R-:W-:Y:S01]  /*11e0*/  IMAD R29, R35.reuse, R2, R29 ;  /* 0x00000002231d7224 */ /* 0x040fe200078e021d */
[----:B------:R-:W-:Y:S01]  /*11f0*/  SHF.R.S32.HI R2, RZ, 0x6, R12 ;  /* 0x00000006ff027819 */ /* 0x000fe2000001140c */
[--C-:B------:R-:W-:Y:S01]  /*1200*/  @!P6 IMAD.IADD R24, R24, 0x1, -R35.reuse ;  /* 0x000000011818e824 */ /* 0x100fe200078e0a23 */
[C---:B------:R-:W-:Y:S01]  /*1210*/  ISETP.GT.U32.AND P6, PT, R35.reuse, R28, PT ;  /* 0x0000001c2300720c */ /* 0x040fe20003fc4070 */
[--C-:B------:R-:W-:Y:S01]  /*1220*/  @!P4 IMAD.IADD R20, R20, 0x1, -R35.reuse ;  /* 0x000000011414c824 */ /* 0x100fe200078e0a23 */
[C---:B------:R-:W-:Y:S01]  /*1230*/  ISETP.GT.U32.AND P4, PT, R35.reuse, R27, PT ;  /* 0x0000001b2300720c */ /* 0x040fe20003f84070 */
[--C-:B------:R-:W-:Y:S01]  /*1240*/  @!P3 IMAD.IADD R26, R26, 0x1, -R35.reuse ;  /* 0x000000011a1ab824 */ /* 0x100fe200078e0a23 */
[----:B------:R-:W-:Y:S01]  /*1250*/  ISETP.GT.U32.AND P3, PT, R35, R29, PT ;  /* 0x0000001d2300720c */ /* 0x000fe20003f64070 */
[----:B------:R-:W-:Y:S01]  /*1260*/  @!P5 IMAD.IADD R22, R22, 0x1, -R35 ;  /* 0x000000011616d824 */ /* 0x000fe200078e0a23 */
[----:B------:R-:W-:Y:S01]  /*1270*/  ISETP.GE.AND P5, PT, R31, RZ, PT ;  /* 0x000000ff1f00720c */ /* 0x000fe20003fa6270 */
[----:B------:R-:W-:Y:S01]  /*1280*/  IMAD.MOV.U32 R23, RZ, RZ, R14 ;  /* 0x000000ffff177224 */ /* 0x000fe200078e000e */
[----:B------:R-:W-:Y:S01]  /*1290*/  LEA.HI R103, R3, R4, RZ, 0x8 ;  /* 0x0000000403677211 */ /* 0x000fe200078f40ff */
[----:B------:R-:W-:Y:S01]  /*12a0*/  IMAD.MOV.U32 R25, RZ, RZ, R0 ;  /* 0x000000ffff197224 */ /* 0x000fe200078e0000 */
[----:B------:R-:W-:Y:S01]  /*12b0*/  LOP3.LUT R3, R12, 0x7, RZ, 0xc0, !PT ;  /* 0x000000070c037812 */ /* 0x000fe200078ec0ff */
[----:B------:R-:W-:Y:S01]  /*12c0*/  @!P1 IMAD.MOV R23, RZ, RZ, -R23 ;  /* 0x000000ffff179224 */ /* 0x000fe200078e0a17 */
[----:B------:R-:W-:Y:S01]  /*12d0*/  ISETP.GT.U32.AND P1, PT, R35, R20, PT ;  /* 0x000000142300720c */ /* 0x000fe20003f24070 */
[----:B------:R-:W-:Y:S01]  /*12e0*/  @!P6 IMAD.IADD R28, R28, 0x1, -R35 ;  /* 0x000000011c1ce824 */ /* 0x000fe200078e0a23 */
[----:B------:R-:W-:Y:S01]  /*12f0*/  SHF.R.S32.HI R103, RZ, 0x8, R103 ;  /* 0x00000008ff677819 */ /* 0x000fe20000011467 */
[--C-:B------:R-:W-:Y:S01]  /*1300*/  @!P4 IMAD.IADD R27, R27, 0x1, -R35.reuse ;  /* 0x000000011b1bc824 */ /* 0x100fe200078e0a23 */
[----:B------:R-:W-:Y:S01]  /*1310*/  ISETP.GT.U32.AND P4, PT, R35, R22, PT ;  /* 0x000000162300720c */ /* 0x000fe20003f84070 */
[----:B------:R-:W-:Y:S01]  /*1320*/  @!P3 IMAD.IADD R29, R29, 0x1, -R35 ;  /* 0x000000011d1db824 */ /* 0x000fe200078e0a23 */
[C---:B------:R-:W-:Y:S01]  /*1330*/  ISETP.GT.U32.AND P6, PT, R35.reuse, R28, PT ;  /* 0x0000001c2300720c */ /* 0x040fe20003fc4070 */
[----:B------:R-:W-:Y:S01]  /*1340*/  @!P0 IMAD.MOV R25, RZ, RZ, -R25 ;  /* 0x000000ffff198224 */ /* 0x000fe200078e0a19 */
[C---:B------:R-:W-:Y:S01]  /*1350*/  ISETP.GT.U32.AND P0, PT, R35.reuse, R24, PT ;  /* 0x000000182300720c */ /* 0x040fe20003f04070 */
[----:B------:R-:W-:Y:S01]  /*1360*/  @!P5 IMAD.MOV R18, RZ, RZ, -R18 ;  /* 0x000000ffff12d224 */ /* 0x000fe200078e0a12 */
[C---:B------:R-:W-:Y:S01]  /*1370*/  ISETP.GT.U32.AND P5, PT, R35.reuse, R27, PT ;  /* 0x0000001b2300720c */ /* 0x040fe20003fa4070 */
[C---:B------:R-:W-:Y:S01]  /*1380*/  IMAD.SHL.U32 R0, R12.reuse, 0x80, RZ ;  /* 0x000000800c007824 */ /* 0x040fe200078e00ff */
[----:B------:R-:W-:Y:S01]  /*1390*/  ISETP.GT.U32.AND P3, PT, R35, R29, PT ;  /* 0x0000001d2300720c */ /* 0x000fe20003f64070 */
[----:B------:R-:W-:-:S02]  /*13a0*/  IMAD.SHL.U32 R7, R12, 0x20, RZ ;  /* 0x000000200c077824 */ /* 0x000fc400078e00ff */
[----:B------:R-:W-:Y:S01]  /*13b0*/  IMAD.SHL.U32 R5, R12, 0x2, RZ ;  /* 0x000000020c057824 */ /* 0x000fe200078e00ff */
[----:B------:R-:W-:Y:S01]  /*13c0*/  LOP3.LUT R4, R0, 0x1000, RZ, 0xc0, !PT ;  /* 0x0000100000047812 */ /* 0x000fe200078ec0ff */
[--C-:B------:R-:W-:Y:S01]  /*13d0*/  @!P1 IMAD.IADD R20, R20, 0x1, -R35.reuse ;  /* 0x0000000114149824 */ /* 0x100fe200078e0a23 */
[----:B------:R-:W-:Y:S01]  /*13e0*/  SGXT R0, R2, 0x1 ;  /* 0x000000010200781a */ /* 0x000fe20000000200 */
[--C-:B------:R-:W-:Y:S01]  /*13f0*/  @!P4 IMAD.IADD R22, R22, 0x1, -R35.reuse ;  /* 0x000000011616c824 */ /* 0x100fe200078e0a23 */
[----:B------:R-:W-:Y:S01]  /*1400*/  LOP3.LUT R7, R7, 0x60, RZ, 0xc0, !PT ;  /* 0x0000006007077812 */ /* 0x000fe200078ec0ff */
[--C-:B------:R-:W-:Y:S01]  /*1410*/  @!P0 IMAD.IADD R24, R24, 0x1, -R35.reuse ;  /* 0x0000000118188824 */ /* 0x100fe200078e0a23 */
[----:B------:R-:W-:Y:S01]  /*1420*/  SGXT R2, R8, 0x1 ;  /* 0x000000010802781a */ /* 0x000fe20000000200 */
[----:B------:R-:W-:Y:S01]  /*1430*/  IMAD.SHL.U32 R8, R12, 0x10, RZ ;  /* 0x000000100c087824 */ /* 0x000fe200078e00ff */
[----:B------:R-:W-:Y:S01]  /*1440*/  ISETP.GE.AND P1, PT, R34, RZ, PT ;  /* 0x000000ff2200720c */ /* 0x000fe20003f26270 */
[--C-:B------:R-:W-:Y:S01]  /*1450*/  @!P6 IMAD.IADD R28, R28, 0x1, -R35.reuse ;  /* 0x000000011c1ce824 */ /* 0x100fe200078e0a23 */
[----:B------:R-:W-:Y:S01]  /*1460*/  LOP3.LUT R2, R7, 0x90, R2, 0xf8, !PT ;  /* 0x0000009007027812 */ /* 0x000fe200078ef802 */
[--C-:B------:R-:W-:Y:S01]  /*1470*/  @!P5 IMAD.IADD R27, R27, 0x1, -R35.reuse ;  /* 0x000000011b1bd824 */ /* 0x100fe200078e0a23 */
[----:B------:R-:W-:Y:S01]  /*1480*/  ISETP.GE.AND P4, PT, R36, RZ, PT ;  /* 0x000000ff2400720c */ /* 0x000fe20003f86270 */
[----:B------:R-:W-:Y:S01]  /*1490*/  IMAD R14, R3, 0x200, R4 ;  /* 0x00000200030e7824 */ /* 0x000fe200078e0204 */
[----:B------:R-:W-:Y:S01]  /*14a0*/  ISETP.GE.AND P0, PT, R37, RZ, PT ;  /* 0x000000ff2500720c */ /* 0x000fe20003f06270 */
[----:B------:R-:W-:Y:S01]  /*14b0*/  @!P3 IMAD.IADD R29, R29, 0x1, -R35 ;  /* 0x000000011d1db824 */ /* 0x000fe200078e0a23 */
[----:B------:R-:W-:Y:S01]  /*14c0*/  ISETP.GE.AND P6, PT, R39, RZ, PT ;  /* 0x000000ff2700720c */ /* 0x000fe20003fc6270 */
[----:B------:R-:W-:Y:S01]  /*14d0*/  IMAD.SHL.U32 R4, R3, 0x10, RZ ;  /* 0x0000001003047824 */ /* 0x000fe200078e00ff */
[----:B------:R-:W-:Y:S01]  /*14e0*/  ISETP.GE.AND P5, PT, R38, RZ, PT ;  /* 0x000000ff2600720c */ /* 0x000fe20003fa6270 */
[----:B------:R-:W-:Y:S01]  /*14f0*/  @!P2 IMAD.MOV R20, RZ, RZ, -R20 ;  /* 0x000000ffff14a224 */ /* 0x000fe200078e0a14 */
[----:B------:R-:W-:Y:S01]  /*1500*/  ISETP.GE.AND P3, PT, R6, RZ, PT ;  /* 0x000000ff0600720c */ /* 0x000fe20003f66270 */
[----:B------:R-:W-:Y:S01]  /*1510*/  @!P1 IMAD.MOV R22, RZ, RZ, -R22 ;  /* 0x000000ffff169224 */ /* 0x000fe200078e0a16 */
[----:B------:R-:W-:Y:S01]  /*1520*/  LOP3.LUT R3, R8, 0x100, RZ, 0xc0, !PT ;  /* 0x0000010008037812 */ /* 0x000fe200078ec0ff */
[----:B------:R-:W-:Y:S01]  /*1530*/  IMAD R30, R30, UR5, RZ ;  /* 0x000000051e1e7c24 */ /* 0x000fe2000f8e02ff */
[----:B------:R-:W-:Y:S01]  /*1540*/  LOP3.LUT R2, R2, 0x10, R5, 0x78, !PT ;  /* 0x0000001002027812 */ /* 0x000fe200078e7805 */
[----:B------:R-:W-:Y:S01]  /*1550*/  @!P4 IMAD.MOV R24, RZ, RZ, -R24 ;  /* 0x000000ffff18c224 */ /* 0x000fe200078e0a18 */
[----:B------:R-:W-:Y:S01]  /*1560*/  LOP3.LUT R0, R0, 0x90, RZ, 0xc0, !PT ;  /* 0x0000009000007812 */ /* 0x000fe200078ec0ff */
[----:B------:R-:W-:Y:S01]  /*1570*/  @!P0 IMAD.MOV R26, RZ, RZ, -R26 ;  /* 0x000000ffff1a8224 */ /* 0x000fe200078e0a1a */
[----:B------:R-:W-:Y:S01]  /*1580*/  IADD3 R3, R2, UR6, R3 ;  /* 0x0000000602037c10 */ /* 0x000fe2000fffe003 */
[----:B------:R-:W-:Y:S01]  /*1590*/  @!P6 IMAD.MOV R28, RZ, RZ, -R28 ;  /* 0x000000ffff1ce224 */ /* 0x000fe200078e0a1c */
[----:B------:R-:W-:Y:S01]  /*15a0*/  LOP3.LUT R31, R4, 0x30, R5, 0x78, !PT ;  /* 0x00000030041f7812 */ /* 0x000fe200078e7805 */
[----:B------:R-:W-:Y:S01]  /*15b0*/  @!P5 IMAD.MOV R27, RZ, RZ, -R27 ;  /* 0x000000ffff1bd224 */ /* 0x000fe200078e0a1b */
[----:B------:R-:W-:Y:S01]  /*15c0*/  LOP3.LUT R2, R12, 0x7f, RZ, 0xc0, !PT ;  /* 0x0000007f0c027812 */ /* 0x000fe200078ec0ff */
[----:B------:R-:W-:Y:S01]  /*15d0*/  @!P3 IMAD.MOV R29, RZ, RZ, -R29 ;  /* 0x000000ffff1db224 */ /* 0x000fe200078e0a1d */
[----:B------:R-:W-:Y:S01]  /*15e0*/  LOP3.LUT R5, R0, 0x7e, R5, 0x78, !PT ;  /* 0x0000007e00057812 */ /* 0x000fe200078e7805 */
[----:B------:R-:W-:Y:S01]  /*15f0*/  IMAD.IADD R4, R14, 0x1, R31 ;  /* 0x000000010e047824 */ /* 0x000fe200078e021f */
[C---:B------:R-:W-:Y:S01]  /*1600*/  LOP3.LUT R0, R2.reuse, 0x80, RZ, 0xfc, !PT ;  /* 0x0000008002007812 */ /* 0x040fe200078efcff */
[----:B------:R-:W-:Y:S01]  /*1610*/  IMAD R62, R2, UR7, RZ ;  /* 0x00000007023e7c24 */ /* 0x000fe2000f8e02ff */
[----:B------:R-:W-:Y:S01]  /*1620*/  ISETP.NE.AND P2, PT, R33, RZ, PT ;  /* 0x000000ff2100720c */ /* 0x000fe20003f45270 */
[----:B------:R-:W-:Y:S01]  /*1630*/  VIADD R38, R10, 0xf8 ;  /* 0x000000f80a267836 */ /* 0x000fe20000000000 */
[----:B------:R-:W-:Y:S01]  /*1640*/  LOP3.LUT R14, RZ, R33, RZ, 0x33, !PT ;  /* 0x00000021ff0e7212 */ /* 0x000fe200078e33ff */
[----:B------:R-:W-:Y:S01]  /*1650*/  IMAD R56, R0, UR7, RZ ;  /* 0x0000000700387c24 */ /* 0x000fe2000f8e02ff */
[----:B------:R-:W-:Y:S01]  /*1660*/  LEA R166, P0, R30, UR8, 0x1 ;  /* 0x000000081ea67c11 */ /* 0x000fe2000f8008ff */
[----:B------:R-:W-:Y:S01]  /*1670*/  IMAD.WIDE R62, R62, 0x2, RZ ;  /* 0x000000023e3e7825 */ /* 0x000fe200078e02ff */
[C---:B------:R-:W-:Y:S01]  /*1680*/  SEL R16, R14.reuse, R16, !P2 ;  /* 0x000000100e107207 */ /* 0x040fe20005000000 */
[----:B------:R-:W-:Y:S01]  /*1690*/  USHF.L.U32 UR7, UR7, 0x8, URZ ;  /* 0x0000000807077899 */ /* 0x000fe2000800063f */
[----:B------:R-:W-:Y:S01]  /*16a0*/  SEL R18, R14, R18, !P2 ;  /* 0x000000120e127207 */ /* 0x000fe20005000000 */
[----:B------:R-:W-:Y:S01]  /*16b0*/  IMAD.WIDE R56, R56, 0x2, RZ ;  /* 0x0000000238387825 */ /* 0x000fe200078e02ff */
[C---:B------:R-:W-:Y:S01]  /*16c0*/  SEL R20, R14.reuse, R20, !P2 ;  /* 0x000000140e147207 */ /* 0x040fe20005000000 */
[----:B------:R-:W-:Y:S01]  /*16d0*/  ULDC UR8, c[0x0][0x230] ;  /* 0x00008c0000087ab9 */ /* 0x000fe20000000800 */
[----:B------:R-:W-:Y:S01]  /*16e0*/  SEL R22, R14, R22, !P2 ;  /* 0x000000160e167207 */ /* 0x000fe20005000000 */
[----:B------:R-:W-:Y:S01]  /*16f0*/  IMAD R135, R16, UR4, RZ ;  /* 0x0000000410877c24 */ /* 0x000fe2000f8e02ff */
        /* <DEDUP_REMOVED lines=12> */
[C---:B------:R-:W-:Y:S01]  /*17c0*/  SEL R19, R14.reuse, R19, !P2 ;  /* 0x000000130e137207 */ /* 0x040fe20005000000 */
        /* <DEDUP_REMOVED lines=9> */
[----:B------:R-:W-:Y:S01]  /*1860*/  SEL R14, R14, R29, !P2 ;  /* 0x0000001d0e0e7207 */ /* 0x000fe20005000000 */
[----:B------:R-:W-:Y:S01]  /*1870*/  IMAD R23, R23, UR4, RZ ;  /* 0x0000000417177c24 */ /* 0x000fe2000f8e02ff */
[----:B------:R-:W-:Y:S01]  /*1880*/  LEA.HI.X.SX32 R167, R30, UR9, 0x1, P0 ;  /* 0x000000091ea77c11 */ /* 0x000fe200080f0eff */
[----:B------:R-:W-:Y:S01]  /*1890*/  IMAD R25, R25, UR4, RZ ;  /* 0x0000000419197c24 */ /* 0x000fe2000f8e02ff */
[----:B------:R-:W-:Y:S01]  /*18a0*/  LOP3.LUT R16, R9, 0x48, RZ, 0xfc, !PT ;  /* 0x0000004809107812 */ /* 0x000fe200078efcff */
[----:B------:R-:W-:Y:S01]  /*18b0*/  IMAD R27, R27, UR4, RZ ;  /* 0x000000041b1b7c24 */ /* 0x000fe2000f8e02ff */
[C---:B------:R-:W-:Y:S01]  /*18c0*/  LOP3.LUT R18, R9.reuse, 0x58, RZ, 0xfc, !PT ;  /* 0x0000005809127812 */ /* 0x040fe200078efcff */
[----:B------:R-:W-:Y:S01]  /*18d0*/  IMAD R29, R14, UR4, RZ ;  /* 0x000000040e1d7c24 */ /* 0x000fe2000f8e02ff */
[----:B------:R-:W-:Y:S01]  /*18e0*/  LOP3.LUT R20, R9, 0x68, RZ, 0xfc, !PT ;  /* 0x0000006809147812 */ /* 0x000fe200078efcff */
[--C-:B------:R-:W-:Y:S01]  /*18f0*/  IMAD.WIDE R136, R135, 0x2, R56.reuse ;  /* 0x0000000287887825 */ /* 0x100fe200078e0238 */
[C---:B------:R-:W-:Y:S01]  /*1900*/  LOP3.LUT R24, R9.reuse, 0x88, RZ, 0xfc, !PT ;  /* 0x0000008809187812 */ /* 0x040fe200078efcff */
[----:B------:R-:W-:Y:S01]  /*1910*/  ULDC.64 UR4, c[0x0][0x218] ;  /* 0x0000860000047ab9 */ /* 0x000fe20000000a00 */
[----:B------:R-:W-:Y:S01]  /*1920*/  LOP3.LUT R26, R9, 0x98, RZ, 0xfc, !PT ;  /* 0x00000098091a7812 */ /* 0x000fe200078efcff */
[----:B------:R-:W-:Y:S01]  /*1930*/  IMAD.WIDE R132, R131, 0x2, R56 ;  /* 0x0000000283847825 */ /* 0x000fe200078e0238 */
[----:B------:R-:W-:-:S02]  /*1940*/  LOP3.LUT R28, R9, 0xa8, RZ, 0xfc, !PT ;  /* 0x000000a8091c7812 */ /* 0x000fc400078efcff */
[----:B------:R-:W-:Y:S01]  /*1950*/  LOP3.LUT R31, R9, 0xc0, RZ, 0xfc, !PT ;  /* 0x000000c0091f7812 */ /* 0x000fe200078efcff */
[--C-:B------:R-:W-:Y:S01]  /*1960*/  IMAD.WIDE R128, R127, 0x2, R56.reuse ;  /* 0x000000027f807825 */ /* 0x100fe200078e0238 */
[C---:B------:R-:W-:Y:S02]  /*1970*/  LOP3.LUT R33, R9.reuse, 0xd0, RZ, 0xfc, !PT ;  /* 0x000000d009217812 */ /* 0x040fe400078efcff */
[----:B------:R-:W-:Y:S01]  /*1980*/  LOP3.LUT R34, R9, 0xd8, RZ, 0xfc, !PT ;  /* 0x000000d809227812 */ /* 0x000fe200078efcff */
[--C-:B------:R-:W-:Y:S01]  /*1990*/  IMAD.WIDE R124, R123, 0x2, R56.reuse ;  /* 0x000000027b7c7825 */ /* 0x100fe200078e0238 */
[C---:B------:R-:W-:Y:S02]  /*19a0*/  LOP3.LUT R35, R9.reuse, 0xe0, RZ, 0xfc, !PT ;  /* 0x000000e009237812 */ /* 0x040fe400078efcff */
[----:B------:R-:W-:Y:S01]  /*19b0*/  LOP3.LUT R36, R9, 0xe8, RZ, 0xfc, !PT ;  /* 0x000000e809247812 */ /* 0x000fe200078efcff */
[----:B------:R-:W-:Y:S01]  /*19c0*/  IMAD.WIDE R120, R119, 0x2, R56 ;  /* 0x0000000277787825 */ /* 0x000fe200078e0238 */
[----:B------:R-:W-:-:S02]  /*19d0*/  LOP3.LUT R37, R9, 0xf0, RZ, 0xfc, !PT ;  /* 0x000000f009257812 */ /* 0x000fc400078efcff */
[----:B------:R-:W-:Y:S01]  /*19e0*/  LOP3.LUT R111, R4, 0x40, RZ, 0x3c, !PT ;  /* 0x00000040046f7812 */ /* 0x000fe200078e3cff */
[----:B------:R-:W-:-:S04]  /*19f0*/  IMAD.WIDE R116, R115, 0x2, R56 ;  /* 0x0000000273747825 */ /* 0x000fc800078e0238 */
        /* <DEDUP_REMOVED lines=9> */
[----:B------:R-:W-:Y:S01]  /*1a90*/  IMAD.WIDE R162, R13, 0x2, R62 ;  /* 0x000000020da27825 */ /* 0x000fe200078e023e */
[----:B------:R-:W-:-:S03]  /*1aa0*/  LOP3.LUT R13, R9, 0x30, RZ, 0xfc, !PT ;  /* 0x00000030090d7812 */ /* 0x000fc600078efcff */
        /* <DEDUP_REMOVED lines=20> */
[----:B------:R-:W-:-:S04]  /*1bf0*/  IMAD.WIDE R60, R61, 0x2, R62 ;  /* 0x000000023d3c7825 */ /* 0x000fc800078e023e */
[----:B------:R-:W-:-:S04]  /*1c00*/  IMAD.WIDE R56, R29, 0x2, R56 ;  /* 0x000000021d387825 */ /* 0x000fc800078e0238 */
[----:B------:R-:W-:Y:S01]  /*1c10*/  IMAD.WIDE R62, R29, 0x2, R62 ;  /* 0x000000021d3e7825 */ /* 0x000fe200078e023e */
[----:B------:R-:W-:-:S03]  /*1c20*/  LOP3.LUT R29, R9, 0xb0, RZ, 0xfc, !PT ;  /* 0x000000b0091d7812 */ /* 0x000fc600078efcff */
[C---:B------:R-:W-:Y:S02]  /*1c30*/  VIADD R14, R10.reuse, 0x38 ;  /* 0x000000380a0e7836 */ /* 0x040fe40000000000 */
[C---:B------:R-:W-:Y:S02]  /*1c40*/  VIADD R22, R10.reuse, 0x78 ;  /* 0x000000780a167836 */ /* 0x040fe40000000000 */
[----:B------:R-:W-:Y:S02]  /*1c50*/  VIADD R30, R10, 0xb8 ;  /* 0x000000b80a1e7836 */ /* 0x000fe40000000000 */
[----:B------:R-:W-:Y:S02]  /*1c60*/  IMAD.SHL.U32 R39, R2, 0x2, RZ ;  /* 0x0000000202277824 */ /* 0x000fe400078e00ff */
[-C--:B------:R-:W-:Y:S02]  /*1c70*/  IMAD R46, R38, R102.reuse, RZ ;  /* 0x00000066262e7224 */ /* 0x080fe400078e02ff */
[-C--:B------:R-:W-:Y:S01]  /*1c80*/  IMAD R47, R30, R102.reuse, RZ ;  /* 0x000000661e2f7224 */ /* 0x080fe200078e02ff */
[C---:B------:R-:W-:Y:S01]  /*1c90*/  LOP3.LUT R104, R39.reuse, 0x10, RZ, 0x3c, !PT ;  /* 0x0000001027687812 */ /* 0x040fe200078e3cff */
[-C--:B------:R-:W-:Y:S01]  /*1ca0*/  IMAD R48, R22, R102.reuse, RZ ;  /* 0x0000006616307224 */ /* 0x080fe200078e02ff */
[C---:B------:R-:W-:Y:S01]  /*1cb0*/  LOP3.LUT R105, R39.reuse, 0x20, RZ, 0x3c, !PT ;  /* 0x0000002027697812 */ /* 0x040fe200078e3cff */
[-C--:B------:R-:W-:Y:S01]  /*1cc0*/  IMAD R49, R14, R102.reuse, RZ ;  /* 0x000000660e317224 */ /* 0x080fe200078e02ff */
[----:B------:R-:W-:Y:S01]  /*1cd0*/  LOP3.LUT R106, R39, 0x30, RZ, 0x3c, !PT ;  /* 0x00000030276a7812 */ /* 0x000fe200078e3cff */
        /* <DEDUP_REMOVED lines=8> */
[----:B------:R-:W-:-:S02]  /*1d60*/  IMAD R85, R33, R102, RZ ;  /* 0x0000006621557224 */ /* 0x000fc400078e02ff */
[-C--:B------:R-:W-:Y:S02]  /*1d70*/  IMAD R86, R32, R102.reuse, RZ ;  /* 0x0000006620567224 */ /* 0x080fe400078e02ff */
[-C--:B------:R-:W-:Y:S02]  /*1d80*/  IMAD R87, R31, R102.reuse, RZ ;  /* 0x000000661f577224 */ /* 0x080fe400078e02ff */
[-C--:B------:R-:W-:Y:S02]  /*1d90*/  IMAD R88, R29, R102.reuse, RZ ;  /* 0x000000661d587224 */ /* 0x080fe400078e02ff */
[-C--:B------:R-:W-:Y:S02]  /*1da0*/  IMAD R89, R28, R102.reuse, RZ ;  /* 0x000000661c597224 */ /* 0x080fe400078e02ff */
[-C--:B------:R-:W-:Y:S02]  /*1db0*/  IMAD R90, R27, R102.reuse, RZ ;  /* 0x000000661b5a7224 */ /* 0x080fe400078e02ff */
        /* <DEDUP_REMOVED lines=11> */
[----:B------:R-:W-:-:S07]  /*1e70*/  IMAD R102, R13, R102, RZ ;  /* 0x000000660d667224 */ /* 0x000fce00078e02ff */
.L_x_1:
[C---:B------:R-:W-:Y:S01]  /*1e80*/  LOP3.LUT R64, R9.reuse, 0x8, RZ, 0xfc, !PT ;  /* 0x0000000809407812 */ /* 0x040fe200078efcff */
[--C-:B------:R-:W-:Y:S01]  /*1e90*/  IMAD.WIDE R170, R50, 0x2, R166.reuse ;  /* 0x0000000232aa7825 */ /* 0x100fe200078e02a6 */
[C---:B------:R-:W-:Y:S02]  /*1ea0*/  LOP3.LUT R67, R9.reuse, 0x20, RZ, 0xfc, !PT ;  /* 0x0000002009437812 */ /* 0x040fe400078efcff */
[----:B------:R-:W-:Y:S02]  /*1eb0*/  ISETP.GE.AND P1, PT, R64, UR8, PT ;  /* 0x0000000840007c0c */ /* 0x000fe4000bf26270 */
[----:B------:R-:W-:Y:S01]  /*1ec0*/  LOP3.LUT R64, R9, 0x10, RZ, 0xfc, !PT ;  /* 0x0000001009407812 */ /* 0x000fe200078efcff */
[----:B------:R-:W-:Y:S01]  /*1ed0*/  IMAD.WIDE R76, R43, 0x2, R166 ;  /* 0x000000022b4c7825 */ /* 0x000fe200078e02a6 */
[----:B------:R-:W-:Y:S02]  /*1ee0*/  ISETP.GE.AND P0, PT, R9, UR8, PT ;  /* 0x0000000809007c0c */ /* 0x000fe4000bf06270 */
[----:B------:R-:W-:-:S02]  /*1ef0*/  ISETP.GE.AND P2, PT, R64, UR8, PT ;  /* 0x0000000840007c0c */ /* 0x000fc4000bf46270 */
[----:B------:R-:W-:Y:S02]  /*1f00*/  PRMT R64, RZ, 0x7610, R64 ;  /* 0x00007610ff407816 */ /* 0x000fe40000000040 */
[----:B------:R-:W-:Y:S02]  /*1f10*/  ISETP.GE.AND P4, PT, R67, UR8, PT ;  /* 0x0000000843007c0c */ /* 0x000fe4000bf86270 */
[----:B------:R-:W-:Y:S01]  /*1f20*/  LOP3.LUT R65, R9, 0x18, RZ, 0xfc, !PT ;  /* 0x0000001809417812 */ /* 0x000fe200078efcff */
[----:B------:R-:W-:Y:S01]  /*1f30*/  IMAD.WIDE R78, R41, 0x2, R166 ;  /* 0x00000002294e7825 */ /* 0x000fe200078e02a6 */
[----:B------:R-:W-:Y:S02]  /*1f40*/  PRMT R66, RZ, 0x7610, R66 ;  /* 0x00007610ff427816 */ /* 0x000fe40000000042 */
[----:B------:R-:W-:Y:S02]  /*1f50*/  ISETP.GE.AND P3, PT, R65, UR8, PT ;  /* 0x0000000841007c0c */ /* 0x000fe4000bf66270 */
[----:B------:R-:W-:Y:S01]  /*1f60*/  LOP3.LUT R68, R9, 0x28, RZ, 0xfc, !PT ;  /* 0x0000002809447812 */ /* 0x000fe200078efcff */
[----:B------:R-:W2:Y:S01]  /*1f70*/  @!P2 LDG.E.U16 R64, desc[UR10][R76.64] ;  /* 0x0000000a4c40a981 */ /* 0x000ea2000c1e1500 */
[----:B------:R-:W-:-:S02]  /*1f80*/  ISETP.GE.AND P2, PT, R15, UR8, PT ;  /* 0x000000080f007c0c */ /* 0x000fc4000bf46270 */
[----:B------:R-:W-:Y:S01]  /*1f90*/  PRMT R182, RZ, 0x7610, R182 ;  /* 0x00007610ffb67816 */ /* 0x000fe200000000b6 */
[----:B------:R-:W3:Y:S01]  /*1fa0*/  @!P0 LDG.E.U16 R66, desc[UR10][R170.64] ;  /* 0x0000000aaa428981 */ /* 0x000ee2000c1e1500 */
[----:B------:R-:W-:Y:S01]  /*1fb0*/  ISETP.GE.AND P5, PT, R68, UR8, PT ;  /* 0x0000000844007c0c */ /* 0x000fe2000bfa6270 */
[----:B------:R-:W-:Y:S01]  /*1fc0*/  IMAD.WIDE R70, R44, 0x2, R166 ;  /* 0x000000022c467825 */ /* 0x000fe200078e02a6 */
[----:B------:R-:W-:Y:S02]  /*1fd0*/  PRMT R68, RZ, 0x7610, R68 ;  /* 0x00007610ff447816 */ /* 0x000fe40000000044 */
[----:B------:R-:W-:Y:S01]  /*1fe0*/  PRMT R72, RZ, 0x7610, R72 ;  /* 0x00007610ff487816 */ /* 0x000fe20000000048 */
[----:B------:R0:W4:Y:S01]  /*1ff0*/  @!P4 LDG.E.U16 R182, desc[UR10][R78.64] ;  /* 0x0000000a4eb6c981 */ /* 0x000122000c1e1500 */
[----:B------:R-:W-:Y:S01]  /*2000*/  PRMT R192, RZ, 0x7610, R192 ;  /* 0x00007610ffc07816 */ /* 0x000fe200000000c0 */
[--C-:B------:R-:W-:Y:S01]  /*2010*/  IMAD.WIDE R74, R42, 0x2, R166.reuse ;  /* 0x000000022a4a7825 */ /* 0x100fe200078e02a6 */
[----:B------:R-:W-:Y:S01]  /*2020*/  ISETP.GE.AND P0, PT, R13, UR8, PT ;  /* 0x000000080d007c0c */ /* 0x000fe2000bf06270 */
[----:B------:R-:W5:Y:S02]  /*2030*/  @!P1 LDG.E.U16 R68, desc[UR10][R70.64] ;  /* 0x0000000a46449981 */ /* 0x000f64000c1e1500 */
[----:B0-----:R-:W-:-:S02]  /*2040*/  IMAD.WIDE R78, R101, 0x2, R166 ;  /* 0x00000002654e7825 */ /* 0x001fc400078e02a6 */
[----:B------:R0:W4:Y:S01]  /*2050*/  @!P3 LDG.E.U16 R72, desc[UR10][R74.64] ;  /* 0x0000000a4a48b981 */ /* 0x000122000c1e1500 */
[----:B------:R-:W-:Y:S02]  /*2060*/  ISETP.GE.AND P1, PT, R14, UR8, PT ;  /* 0x000000080e007c0c */ /* 0x000fe4000bf26270 */
[----:B------:R-:W-:Y:S01]  /*2070*/  ISETP.GE.AND P3, PT, R16, UR8, PT ;  /* 0x0000000810007c0c */ /* 0x000fe2000bf66270 */
[----:B------:R-:W4:Y:S01]  /*2080*/  @!P2 LDG.E.U16 R192, desc[UR10][R78.64] ;  /* 0x0000000a4ec0a981 */ /* 0x000f22000c1e1500 */
[----:B------:R-:W-:Y:S02]  /*2090*/  ISETP.GE.AND P4, PT, R17, UR8, PT ;  /* 0x0000000811007c0c */ /* 0x000fe4000bf86270 */
[----:B------:R-:W-:Y:S01]  /*20a0*/  ISETP.GE.AND P2, PT, R18, UR8, PT ;  /* 0x0000000812007c0c */ /* 0x000fe2000bf46270 */
[----:B------:R-:W-:Y:S01]  /*20b0*/  IMAD.WIDE R168, R40, 0x2, R166 ;  /* 0x0000000228a87825 */ /* 0x000fe200078e02a6 */
[----:B------:R-:W-:Y:S02]  /*20c0*/  PRMT R176, RZ, 0x7610, R176 ;  /* 0x00007610ffb07816 */ /* 0x000fe400000000b0 */
[----:B------:R-:W-:Y:S01]  /*20d0*/  PRMT R190, RZ, 0x7610, R190 ;  /* 0x00007610ffbe7816 */ /* 0x000fe200000000be */
[----:B0-----:R-:W-:Y:S01]  /*20e0*/  IMAD.WIDE R74, R102, 0x2, R166 ;  /* 0x00000002664a7825 */ /* 0x001fe200078e02a6 */
[----:B------:R-:W-:-:S02]  /*20f0*/  PRMT R186, RZ, 0x7610, R186 ;  /* 0x00007610ffba7816 */ /* 0x000fc400000000ba */
[----:B------:R0:W4:Y:S01]  /*2100*/  @!P5 LDG.E.U16 R176, desc[UR10][R168.64] ;  /* 0x0000000aa8b0d981 */ /* 0x000122000c1e1500 */
[----:B------:R-:W-:Y:S01]  /*2110*/  PRMT R194, RZ, 0x7610, R194 ;  /* 0x00007610ffc27816 */ /* 0x000fe200000000c2 */
[----:B------:R-:W-:Y:S01]  /*2120*/  IMAD.WIDE R76, R49, 0x2, R166 ;  /* 0x00000002314c7825 */ /* 0x000fe200078e02a6 */
[----:B------:R-:W-:Y:S01]  /*2130*/  PRMT R188, RZ, 0x7610, R188 ;  /* 0x00007610ffbc7816 */ /* 0x000fe200000000bc */
[----:B------:R1:W4:Y:S01]  /*2140*/  @!P0 LDG.E.U16 R190, desc[UR10][R74.64] ;  /* 0x0000000a4abe8981 */ /* 0x000322000c1e1500 */
[----:B------:R-:W-:Y:S01]  /*2150*/  PRMT R70, RZ, 0x7610, R70 ;  /* 0x00007610ff467816 */ /* 0x000fe20000000046 */
[--C-:B------:R-:W-:Y:S02]  /*2160*/  IMAD.WIDE R172, R99, 0x2, R166.reuse ;  /* 0x0000000263ac7825 */ /* 0x100fe400078e02a6 */
[----:B------:R1:W4:Y:S02]  /*2170*/  @!P1 LDG.E.U16 R186, desc[UR10][R76.64] ;  /* 0x0000000a4cba9981 */ /* 0x000324000c1e1500 */
[----:B0-----:R-:W-:-:S04]  /*2180*/  IMAD.WIDE R168, R100, 0x2, R166 ;  /* 0x0000000264a87825 */ /* 0x001fc800078e02a6 */
[----:B-1----:R-:W-:Y:S01]  /*2190*/  IMAD.WIDE R74, R98, 0x2, R166 ;  /* 0x00000002624a7825 */ /* 0x002fe200078e02a6 */
[----:B------:R-:W4:Y:S01]  /*21a0*/  @!P3 LDG.E.U16 R194, desc[UR10][R168.64] ;  /* 0x0000000aa8c2b981 */ /* 0x000f22000c1e1500 */
[----:B------:R-:W-:Y:S02]  /*21b0*/  ISETP.GE.AND P3, PT, R19, UR8, PT ;  /* 0x0000000813007c0c */ /* 0x000fe4000bf66270 */
[----:B------:R-:W-:Y:S01]  /*21c0*/  ISETP.GE.AND P1, PT, R22, UR8, PT ;  /* 0x0000000816007c0c */ /* 0x000fe2000bf26270 */
[----:B------:R0:W4:Y:S01]  /*21d0*/  @!P4 LDG.E.U16 R188, desc[UR10][R172.64] ;  /* 0x0000000aacbcc981 */ /* 0x000122000c1e1500 */
[----:B------:R-:W-:-:S03]  /*21e0*/  ISETP.GE.AND P4, PT, R20, UR8, PT ;  /* 0x0000000814007c0c */ /* 0x000fc6000bf86270 */
[----:B------:R1:W4:Y:S01]  /*21f0*/  @!P2 LDG.E.U16 R70, desc[UR10][R74.64] ;  /* 0x0000000a4a46a981 */ /* 0x000322000c1e1500 */
[----:B------:R-:W-:Y:S01]  /*2200*/  ISETP.GE.AND P2, PT, R24, UR8, PT ;  /* 0x0000000818007c0c */ /* 0x000fe2000bf46270 */
[----:B------:R-:W-:Y:S01]  /*2210*/  IMAD.WIDE R76, R97, 0x2, R166 ;  /* 0x00000002614c7825 */ /* 0x000fe200078e02a6 */
[----:B------:R-:W-:Y:S02]  /*2220*/  PRMT R180, RZ, 0x7610, R180 ;  /* 0x00007610ffb47816 */ /* 0x000fe400000000b4 */
[----:B------:R-:W-:Y:S01]  /*2230*/  PRMT R170, RZ, 0x7610, R170 ;  /* 0x00007610ffaa7816 */ /* 0x000fe200000000aa */
[----:B------:R-:W-:Y:S01]  /*2240*/  IMAD.WIDE R78, R96, 0x2, R166 ;  /* 0x00000002604e7825 */ /* 0x000fe200078e02a6 */
[----:B------:R-:W-:Y:S02]  /*2250*/  PRMT R228, RZ, 0x7610, R228 ;  /* 0x00007610ffe47816 */ /* 0x000fe400000000e4 */
[----:B------:R-:W-:Y:S01]  /*2260*/  PRMT R224, RZ, 0x7610, R224 ;  /* 0x00007610ffe07816 */ /* 0x000fe200000000e0 */
[--C-:B0-----:R-:W-:Y:S01]  /*2270*/  IMAD.WIDE R172, R48, 0x2, R166.reuse ;  /* 0x0000000230ac7825 */ /* 0x101fe200078e02a6 */
[----:B------:R-:W-:Y:S01]  /*2280*/  ISETP.GE.AND P5, PT, R21, UR8, PT ;  /* 0x0000000815007c0c */ /* 0x000fe2000bfa6270 */
[----:B------:R0:W4:Y:S01]  /*2290*/  @!P3 LDG.E.U16 R180, desc[UR10][R76.64] ;  /* 0x0000000a4cb4b981 */ /* 0x000122000c1e1500 */
[----:B------:R-:W-:Y:S01]  /*22a0*/  ISETP.GE.AND P0, PT, R23, UR8, PT ;  /* 0x0000000817007c0c */ /* 0x000fe2000bf06270 */
[----:B-1----:R-:W-:Y:S01]  /*22b0*/  IMAD.WIDE R74, R93, 0x2, R166 ;  /* 0x000000025d4a7825 */ /* 0x002fe200078e02a6 */
[----:B------:R-:W-:Y:S01]  /*22c0*/  ISETP.GE.AND P3, PT, R25, UR8, PT ;  /* 0x0000000819007c0c */ /* 0x000fe2000bf66270 */
[----:B------:R-:W4:Y:S01]  /*22d0*/  @!P4 LDG.E.U16 R170, desc[UR10][R78.64] ;  /* 0x0000000a4eaac981 */ /* 0x000f22000c1e1500 */
[----:B------:R-:W-:-:S03]  /*22e0*/  ISETP.GE.AND P4, PT, R28, UR8, PT ;  /* 0x000000081c007c0c */ /* 0x000fc6000bf86270 */
[----:B------:R1:W4:Y:S01]  /*22f0*/  @!P1 LDG.E.U16 R228, desc[UR10][R172.64] ;  /* 0x0000000aace49981 */ /* 0x000322000c1e1500 */
[----:B------:R-:W-:-:S03]  /*2300*/  ISETP.GE.AND P1, PT, R26, UR8, PT ;  /* 0x000000081a007c0c */ /* 0x000fc6000bf26270 */
[----:B------:R-:W4:Y:S01]  /*2310*/  @!P2 LDG.E.U16 R224, desc[UR10][R74.64] ;  /* 0x0000000a4ae0a981 */ /* 0x000f22000c1e1500 */
[----:B------:R-:W-:Y:S01]  /*2320*/  ISETP.GE.AND P2, PT, R29, UR8, PT ;  /* 0x000000081d007c0c */ /* 0x000fe2000bf46270 */
[----:B------:R-:W-:Y:S01]  /*2330*/  IMAD.WIDE R168, R95, 0x2, R166 ;  /* 0x000000025fa87825 */ /* 0x000fe200078e02a6 */
[----:B------:R-:W-:Y:S02]  /*2340*/  PRMT R184, RZ, 0x7610, R184 ;  /* 0x00007610ffb87816 */ /* 0x000fe400000000b8 */
[----:B------:R-:W-:Y:S01]  /*2350*/  PRMT R226, RZ, 0x7610, R226 ;  /* 0x00007610ffe27816 */ /* 0x000fe200000000e2 */
[----:B------:R-:W-:Y:S01]  /*2360*/  IMAD.WIDE R174, R94, 0x2, R166 ;  /* 0x000000025eae7825 */ /* 0x000fe200078e02a6 */
[----:B------:R-:W-:Y:S02]  /*2370*/  PRMT R222, RZ, 0x7610, R222 ;  /* 0x00007610ffde7816 */ /* 0x000fe400000000de */
[----:B------:R1:W4:Y:S01]  /*2380*/  @!P5 LDG.E.U16 R184, desc[UR10][R168.64] ;  /* 0x0000000aa8b8d981 */ /* 0x000322000c1e1500 */
[----:B------:R-:W-:Y:S01]  /*2390*/  PRMT R220, RZ, 0x7610, R220 ;  /* 0x00007610ffdc7816 */ /* 0x000fe200000000dc */
[----:B0-----:R-:W-:Y:S01]  /*23a0*/  IMAD.WIDE R76, R92, 0x2, R166 ;  /* 0x000000025c4c7825 */ /* 0x001fe200078e02a6 */
[----:B------:R-:W-:Y:S01]  /*23b0*/  PRMT R216, RZ, 0x7610, R216 ;  /* 0x00007610ffd87816 */ /* 0x000fe200000000d8 */
[----:B------:R0:W4:Y:S01]  /*23c0*/  @!P0 LDG.E.U16 R226, desc[UR10][R174.64] ;  /* 0x0000000aaee28981 */ /* 0x000122000c1e1500 */
[----:B------:R-:W-:Y:S01]  /*23d0*/  PRMT R214, RZ, 0x7610, R214 ;  /* 0x00007610ffd67816 */ /* 0x000fe200000000d6 */
[--C-:B-1----:R-:W-:Y:S01]  /*23e0*/  IMAD.WIDE R172, R89, 0x2, R166.reuse ;  /* 0x0000000259ac7825 */ /* 0x102fe200078e02a6 */
[----:B------:R-:W-:Y:S01]  /*23f0*/  ISETP.GE.AND P0, PT, R27, UR8, PT ;  /* 0x000000081b007c0c */ /* 0x000fe2000bf06270 */
[----:B------:R-:W4:Y:S02]  /*2400*/  @!P3 LDG.E.U16 R222, desc[UR10][R76.64] ;  /* 0x0000000a4cdeb981 */ /* 0x000f24000c1e1500 */
[----:B------:R-:W-:-:S04]  /*2410*/  IMAD.WIDE R168, R91, 0x2, R166 ;  /* 0x000000025ba87825 */ /* 0x000fc800078e02a6 */
[----:B0-----:R-:W-:Y:S01]  /*2420*/  IMAD.WIDE R174, R88, 0x2, R166 ;  /* 0x0000000258ae7825 */ /* 0x001fe200078e02a6 */
[----:B------:R0:W4:Y:S01]  /*2430*/  @!P1 LDG.E.U16 R220, desc[UR10][R168.64] ;  /* 0x0000000aa8dc9981 */ /* 0x000122000c1e1500 */
[----:B------:R-:W-:Y:S02]  /*2440*/  ISETP.GE.AND P1, PT, R30, UR8, PT ;  /* 0x000000081e007c0c */ /* 0x000fe4000bf26270 */
[----:B------:R-:W-:Y:S01]  /*2450*/  ISETP.GE.AND P3, PT, R32, UR8, PT ;  /* 0x0000000820007c0c */ /* 0x000fe2000bf66270 */
[----:B------:R-:W4:Y:S01]  /*2460*/  @!P4 LDG.E.U16 R216, desc[UR10][R172.64] ;  /* 0x0000000aacd8c981 */ /* 0x000f22000c1e1500 */
        /* <DEDUP_REMOVED lines=13> */
[----:B------:R-:W-:Y:S01]  /*2540*/  ISETP.GE.AND P0, PT, R31, UR8, PT ;  /* 0x000000081f007c0c */ /* 0x000fe2000bf06270 */
[----:B-1----:R-:W-:-:S04]  /*2550*/  IMAD.WIDE R174, R53, 0x2, R166 ;  /* 0x0000000235ae7825 */ /* 0x002fc800078e02a6 */
[----:B------:R-:W-:Y:S01]  /*2560*/  IMAD.WIDE R78, R85, 0x2, R166 ;  /* 0x00000002554e7825 */ /* 0x000fe200078e02a6 */
[----:B------:R1:W4:Y:S01]  /*2570*/  @!P3 LDG.E.U16 R208, desc[UR10][R168.64] ;  /* 0x0000000aa8d0b981 */ /* 0x000322000c1e1500 */
[----:B------:R-:W-:Y:S02]  /*2580*/  ISETP.GE.AND P1, PT, R34, UR8, PT ;  /* 0x0000000822007c0c */ /* 0x000fe4000bf26270 */
[----:B------:R-:W-:Y:S01]  /*2590*/  ISETP.GE.AND P3, PT, R37, UR8, PT ;  /* 0x0000000825007c0c */ /* 0x000fe2000bf66270 */
[----:B------:R-:W4:Y:S01]  /*25a0*/  @!P2 LDG.E.U16 R206, desc[UR10][R78.64] ;  /* 0x0000000a4ecea981 */ /* 0x000f22000c1e1500 */
        /* <DEDUP_REMOVED lines=12> */
[----:B------:R0:W4:Y:S02]  /*2670*/  @!P1 LDG.E.U16 R204, desc[UR10][R172.64] ;  /* 0x0000000aaccc9981 */ /* 0x000124000c1e1500 */
[----:B-1----:R-:W-:-:S02]  /*2680*/  IMAD.WIDE R168, R46, 0x2, R166 ;  /* 0x000000022ea87825 */ /* 0x002fc400078e02a6 */
[----:B------:R1:W4:Y:S02]  /*2690*/  @!P2 LDG.E.U16 R200, desc[UR10][R74.64] ;  /* 0x0000000a4ac8a981 */ /* 0x000324000c1e1500 */
[----:B------:R-:W-:Y:S02]  /*26a0*/  IMAD.WIDE R76, R51, 0x2, R166 ;  /* 0x00000002334c7825 */ /* 0x000fe400078e02a6 */
[----:B------:R-:W4:Y:S04]  /*26b0*/  @!P4 LDG.E.U16 R196, desc[UR10][R168.64] ;  /* 0x0000000aa8c4c981 */ /* 0x000f28000c1e1500 */
[----:B------:R1:W4:Y:S01]  /*26c0*/  @!P3 LDG.E.U16 R198, desc[UR10][R76.64] ;  /* 0x0000000a4cc6b981 */ /* 0x000322000c1e1500 */
[----:B------:R-:W-:Y:S01]  /*26d0*/  BAR.SYNC.DEFER_BLOCKING 0x0 ;  /* 0x0000000000007b1d */ /* 0x000fe20000010000 */
[----:B------:R-:W-:-:S02]  /*26e0*/  ISETP.GE.AND P1, PT, R2, UR8, PT ;  /* 0x0000000802007c0c */ /* 0x000fc4000bf26270 */
[----:B------:R-:W-:Y:S02]  /*26f0*/  IADD3 R78, P0, R158, UR4, RZ ;  /* 0x000000049e4e7c10 */ /* 0x000fe4000ff1e0ff */
[----:B0-----:R-:W-:Y:S02]  /*2700*/  IADD3 R172, P2, R154, UR4, RZ ;  /* 0x000000049aac7c10 */ /* 0x001fe4000ff5e0ff */
[----:B------:R-:W-:Y:S02]  /*2710*/  PRMT R65, RZ, 0x7610, R65 ;  /* 0x00007610ff417816 */ /* 0x000fe40000000041 */
[----:B------:R-:W-:Y:S02]  /*2720*/  IADD3.X R79, R159, UR5, RZ, P0, !PT ;  /* 0x000000059f4f7c10 */ /* 0x000fe400087fe4ff */
[----:B------:R-:W-:Y:S02]  /*2730*/  IADD3.X R173, R155, UR5, RZ, P2, !PT ;  /* 0x000000059bad7c10 */ /* 0x000fe400097fe4ff */
[----:B------:R-:W-:-:S02]  /*2740*/  IADD3 R174, P0, R150, UR4, RZ ;  /* 0x0000000496ae7c10 */ /* 0x000fc4000ff1e0ff */
[----:B-1----:R-:W-:Y:S02]  /*2750*/  IADD3 R74, P2, R146, UR4, RZ ;  /* 0x00000004924a7c10 */ /* 0x002fe4000ff5e0ff */
[----:B------:R-:W-:Y:S02]  /*2760*/  IADD3 R76, P3, R142, UR4, RZ ;  /* 0x000000048e4c7c10 */ /* 0x000fe4000ff7e0ff */
[----:B------:R-:W-:Y:S02]  /*2770*/  PRMT R232, RZ, 0x7610, R232 ;  /* 0x00007610ffe87816 */ /* 0x000fe400000000e8 */
[----:B------:R-:W-:Y:S02]  /*2780*/  PRMT R234, RZ, 0x7610, R234 ;  /* 0x00007610ffea7816 */ /* 0x000fe400000000ea */
[----:B------:R-:W-:Y:S01]  /*2790*/  PRMT R236, RZ, 0x7610, R236 ;  /* 0x00007610ffec7816 */ /* 0x000fe200000000ec */
[----:B------:R0:W4:Y:S01]  /*27a0*/  @!P1 LDG.E.U16 R65, desc[UR10][R172.64] ;  /* 0x0000000aac419981 */ /* 0x000122000c1e1500 */
[----:B------:R-:W-:-:S02]  /*27b0*/  IADD3.X R175, R151, UR5, RZ, P0, !PT ;  /* 0x0000000597af7c10 */ /* 0x000fc400087fe4ff */
[----:B------:R-:W-:Y:S01]  /*27c0*/  IADD3.X R75, R147, UR5, RZ, P2, !PT ;  /* 0x00000005934b7c10 */ /* 0x000fe200097fe4ff */
[----:B------:R1:W4:Y:S01]  /*27d0*/  @!P1 LDG.E.U16 R232, desc[UR10][R78.64] ;  /* 0x0000000a4ee89981 */ /* 0x000322000c1e1500 */
[----:B------:R-:W-:Y:S02]  /*27e0*/  IADD3.X R77, R143, UR5, RZ, P3, !PT ;  /* 0x000000058f4d7c10 */ /* 0x000fe40009ffe4ff */
[----:B------:R-:W-:Y:S01]  /*27f0*/  IADD3 R168, P2, R134, UR4, RZ ;  /* 0x0000000486a87c10 */ /* 0x000fe2000ff5e0ff */
[----:B------:R1:W4:Y:S01]  /*2800*/  @!P1 LDG.E.U16 R234, desc[UR10][R174.64] ;  /* 0x0000000aaeea9981 */ /* 0x000322000c1e1500 */
[----:B0-----:R-:W-:Y:S02]  /*2810*/  IADD3 R172, P3, R130, UR4, RZ ;  /* 0x0000000482ac7c10 */ /* 0x001fe4000ff7e0ff */
[----:B------:R-:W-:Y:S01]  /*2820*/  PRMT R67, RZ, 0x7610, R67 ;  /* 0x00007610ff437816 */ /* 0x000fe20000000043 */
[----:B------:R0:W4:Y:S01]  /*2830*/  @!P1 LDG.E.U16 R236, desc[UR10][R76.64] ;  /* 0x0000000a4cec9981 */ /* 0x000122000c1e1500 */
[----:B------:R-:W-:-:S02]  /*2840*/  PRMT R238, RZ, 0x7610, R238 ;  /* 0x00007610ffee7816 */ /* 0x000fc400000000ee */
[----:B------:R-:W-:Y:S02]  /*2850*/  IADD3.X R169, R135, UR5, RZ, P2, !PT ;  /* 0x0000000587a97c10 */ /* 0x000fe400097fe4ff */
[----:B------:R-:W-:Y:S01]  /*2860*/  IADD3.X R173, R131, UR5, RZ, P3, !PT ;  /* 0x0000000583ad7c10 */ /* 0x000fe20009ffe4ff */
[----:B------:R0:W4:Y:S01]  /*2870*/  @!P1 LDG.E.U16 R67, desc[UR10][R74.64] ;  /* 0x0000000a4a439981 */ /* 0x000122000c1e1500 */
[----:B-1----:R-:W-:Y:S02]  /*2880*/  IADD3 R78, P0, R138, UR4, RZ ;  /* 0x000000048a4e7c10 */ /* 0x002fe4000ff1e0ff */
[----:B------:R-:W-:Y:S01]  /*2890*/  IADD3 R174, P3, R118, UR4, RZ ;  /* 0x0000000476ae7c10 */ /* 0x000fe2000ff7e0ff */
[----:B------:R1:W4:Y:S01]  /*28a0*/  @!P1 LDG.E.U16 R238, desc[UR10][R168.64] ;  /* 0x0000000aa8ee9981 */ /* 0x000322000c1e1500 */
[----:B0-----:R-:W-:Y:S02]  /*28b0*/  IADD3 R76, P2, R122, UR4, RZ ;  /* 0x000000047a4c7c10 */ /* 0x001fe4000ff5e0ff */
[----:B------:R-:W-:-:S02]  /*28c0*/  PRMT R69, RZ, 0x7610, R69 ;  /* 0x00007610ff457816 */ /* 0x000fc40000000045 */
[----:B------:R-:W-:Y:S02]  /*28d0*/  PRMT R171, RZ, 0x7610, R171 ;  /* 0x00007610ffab7816 */ /* 0x000fe400000000ab */
[----:B------:R-:W-:Y:S02]  /*28e0*/  PRMT R242, RZ, 0x7610, R242 ;  /* 0x00007610fff27816 */ /* 0x000fe400000000f2 */
[----:B------:R-:W-:Y:S02]  /*28f0*/  IADD3.X R79, R139, UR5, RZ, P0, !PT ;  /* 0x000000058b4f7c10 */ /* 0x000fe400087fe4ff */
[----:B------:R-:W-:Y:S01]  /*2900*/  IADD3.X R77, R123, UR5, RZ, P2, !PT ;  /* 0x000000057b4d7c10 */ /* 0x000fe200097fe4ff */
[----:B------:R0:W4:Y:S01]  /*2910*/  @!P1 LDG.E.U16 R171, desc[UR10][R172.64] ;  /* 0x0000000aacab9981 */ /* 0x000122000c1e1500 */
[----:B------:R-:W-:Y:S02]  /*2920*/  IADD3.X R175, R119, UR5, RZ, P3, !PT ;  /* 0x0000000577af7c10 */ /* 0x000fe40009ffe4ff */
[----:B------:R-:W-:Y:S01]  /*2930*/  IADD3 R74, P0, R126, UR4, RZ ;  /* 0x000000047e4a7c10 */ /* 0x000fe2000ff1e0ff */
[----:B------:R0:W4:Y:S01]  /*2940*/  @!P1 LDG.E.U16 R69, desc[UR10][R78.64] ;  /* 0x0000000a4e459981 */ /* 0x000122000c1e1500 */
[----:B-1----:R-:W-:-:S02]  /*2950*/  IADD3 R168, P2, R58, UR4, RZ ;  /* 0x000000043aa87c10 */ /* 0x002fc4000ff5e0ff */
[----:B------:R-:W-:Y:S01]  /*2960*/  IADD3.X R75, R127, UR5, RZ, P0, !PT ;  /* 0x000000057f4b7c10 */ /* 0x000fe200087fe4ff */
[----:B------:R1:W4:Y:S01]  /*2970*/  @!P1 LDG.E.U16 R242, desc[UR10][R174.64] ;  /* 0x0000000aaef29981 */ /* 0x000322000c1e1500 */
[----:B------:R-:W-:Y:S02]  /*2980*/  IADD3.X R169, R59, UR5, RZ, P2, !PT ;  /* 0x000000053ba97c10 */ /* 0x000fe400097fe4ff */
[----:B0-----:R-:W-:Y:S02]  /*2990*/  IADD3 R172, P3, R60, UR4, RZ ;  /* 0x000000043cac7c10 */ /* 0x001fe4000ff7e0ff */
[----:B------:R-:W-:Y:S02]  /*29a0*/  IADD3 R230, P4, R62, UR4, RZ ;  /* 0x000000043ee67c10 */ /* 0x000fe4000ff9e0ff */
[----:B------:R-:W-:Y:S02]  /*29b0*/  IADD3 R78, P0, R114, UR4, RZ ;  /* 0x00000004724e7c10 */ /* 0x000fe4000ff1e0ff */
[----:B-1----:R-:W-:-:S02]  /*29c0*/  IADD3 R174, P2, R162, UR4, RZ ;  /* 0x00000004a2ae7c10 */ /* 0x002fc4000ff5e0ff */
[----:B------:R-:W-:Y:S02]  /*29d0*/  PRMT R240, RZ, 0x7610, R240 ;  /* 0x00007610fff07816 */ /* 0x000fe400000000f0 */
[----:B------:R-:W-:Y:S02]  /*29e0*/  PRMT R71, RZ, 0x7610, R71 ;  /* 0x00007610ff477816 */ /* 0x000fe40000000047 */
[----:B------:R-:W-:Y:S02]  /*29f0*/  PRMT R73, RZ, 0x7610, R73 ;  /* 0x00007610ff497816 */ /* 0x000fe40000000049 */
[----:B------:R-:W-:Y:S01]  /*2a00*/  PRMT R244, RZ, 0x7610, R244 ;  /* 0x00007610fff47816 */ /* 0x000fe200000000f4 */
[----:B------:R-:W4:Y:S01]  /*2a10*/  @!P1 LDG.E.U16 R240, desc[UR10][R74.64] ;  /* 0x0000000a4af09981 */ /* 0x000f22000c1e1500 */
[----:B------:R-:W-:Y:S02]  /*2a20*/  PRMT R177, RZ, 0x7610, R177 ;  /* 0x00007610ffb17816 */ /* 0x000fe400000000b1 */
[----:B------:R-:W-:Y:S01]  /*2a30*/  PRMT R246, RZ, 0x7610, R246 ;  /* 0x00007610fff67816 */ /* 0x000fe200000000f6 */
[----:B------:R0:W4:Y:S01]  /*2a40*/  @!P1 LDG.E.U16 R71, desc[UR10][R76.64] ;  /* 0x0000000a4c479981 */ /* 0x000122000c1e1500 */
[----:B------:R-:W-:-:S02]  /*2a50*/  PRMT R199, RZ, 0x7610, R199 ;  /* 0x00007610ffc77816 */ /* 0x000fc400000000c7 */
[----:B------:R-:W-:Y:S01]  /*2a60*/  IADD3.X R79, R115, UR5, RZ, P0, !PT ;  /* 0x00000005734f7c10 */ /* 0x000fe200087fe4ff */
[----:B------:R-:W4:Y:S01]  /*2a70*/  @!P1 LDG.E.U16 R244, desc[UR10][R168.64] ;  /* 0x0000000aa8f49981 */ /* 0x000f22000c1e1500 */
[----:B------:R-:W-:Y:S02]  /*2a80*/  IADD3.X R173, R61, UR5, RZ, P3, !PT ;  /* 0x000000053dad7c10 */ /* 0x000fe40009ffe4ff */
[----:B------:R-:W-:Y:S01]  /*2a90*/  IADD3.X R231, R63, UR5, RZ, P4, !PT ;  /* 0x000000053fe77c10 */ /* 0x000fe2000a7fe4ff */
[----:B------:R1:W4:Y:S01]  /*2aa0*/  @!P1 LDG.E.U16 R73, desc[UR10][R78.64] ;  /* 0x0000000a4e499981 */ /* 0x000322000c1e1500 */
[----:B------:R-:W-:Y:S02]  /*2ab0*/  IADD3.X R175, R163, UR5, RZ, P2, !PT ;  /* 0x00000005a3af7c10 */ /* 0x000fe400097fe4ff */
[----:B------:R-:W-:Y:S01]  /*2ac0*/  IADD3 R178, P3, R156, UR4, RZ ;  /* 0x000000049cb27c10 */ /* 0x000fe2000ff7e0ff */
[----:B------:R1:W4:Y:S01]  /*2ad0*/  @!P1 LDG.E.U16 R177, desc[UR10][R172.64] ;  /* 0x0000000aacb19981 */ /* 0x000322000c1e1500 */
[----:B------:R-:W-:-:S02]  /*2ae0*/  ISETP.GE.AND P0, PT, R0, UR8, PT ;  /* 0x0000000800007c0c */ /* 0x000fc4000bf06270 */
[----:B------:R-:W-:Y:S01]  /*2af0*/  IADD3.X R179, R157, UR5, RZ, P3, !PT ;  /* 0x000000059db37c10 */ /* 0x000fe20009ffe4ff */
[----:B------:R-:W4:Y:S01]  /*2b00*/  @!P1 LDG.E.U16 R246, desc[UR10][R230.64] ;  /* 0x0000000ae6f69981 */ /* 0x000f22000c1e1500 */
[----:B0-----:R-:W-:Y:S02]  /*2b10*/  IADD3 R76, P2, R148, UR4, RZ ;  /* 0x00000004944c7c10 */ /* 0x001fe4000ff5e0ff */
[----:B-1----:R-:W-:Y:S01]  /*2b20*/  IADD3 R78, P3, R144, UR4, RZ ;  /* 0x00000004904e7c10 */ /* 0x002fe2000ff7e0ff */
[----:B------:R0:W4:Y:S01]  /*2b30*/  @!P1 LDG.E.U16 R199, desc[UR10][R174.64] ;  /* 0x0000000aaec79981 */ /* 0x000122000c1e1500 */
[----:B------:R-:W-:Y:S02]  /*2b40*/  IADD3 R74, P1, R152, UR4, RZ ;  /* 0x00000004984a7c10 */ /* 0x000fe4000ff3e0ff */
[----:B------:R-:W-:Y:S02]  /*2b50*/  PRMT R193, RZ, 0x7610, R193 ;  /* 0x00007610ffc17816 */ /* 0x000fe400000000c1 */
[----:B------:R-:W-:-:S02]  /*2b60*/  PRMT R191, RZ, 0x7610, R191 ;  /* 0x00007610ffbf7816 */ /* 0x000fc400000000bf */
[----:B------:R-:W-:Y:S02]  /*2b70*/  IADD3.X R75, R153, UR5, RZ, P1, !PT ;  /* 0x00000005994b7c10 */ /* 0x000fe40008ffe4ff */
[----:B------:R-:W-:Y:S02]  /*2b80*/  IADD3.X R77, R149, UR5, RZ, P2, !PT ;  /* 0x00000005954d7c10 */ /* 0x000fe400097fe4ff */
[----:B------:R-:W-:Y:S01]  /*2b90*/  PRMT R189, RZ, 0x7610, R189 ;  /* 0x00007610ffbd7816 */ /* 0x000fe200000000bd */
[----:B------:R1:W4:Y:S01]  /*2ba0*/  @!P0 LDG.E.U16 R193, desc[UR10][R74.64] ;  /* 0x0000000a4ac18981 */ /* 0x000322000c1e1500 */
[----:B------:R-:W-:Y:S02]  /*2bb0*/  IADD3.X R79, R145, UR5, RZ, P3, !PT ;  /* 0x00000005914f7c10 */ /* 0x000fe40009ffe4ff */
[----:B------:R-:W-:Y:S01]  /*2bc0*/  IADD3 R168, P1, R140, UR4, RZ ;  /* 0x000000048ca87c10 */ /* 0x000fe2000ff3e0ff */
[----:B------:R2:W4:Y:S01]  /*2bd0*/  @!P0 LDG.E.U16 R191, desc[UR10][R76.64] ;  /* 0x0000000a4cbf8981 */ /* 0x000522000c1e1500 */
[----:B------:R-:W-:-:S02]  /*2be0*/  IADD3 R172, P2, R136, UR4, RZ ;  /* 0x0000000488ac7c10 */ /* 0x000fc4000ff5e0ff */
[----:B0-----:R-:W-:Y:S01]  /*2bf0*/  IADD3 R174, P3, R128, UR4, RZ ;  /* 0x0000000480ae7c10 */ /* 0x001fe2000ff7e0ff */
[----:B------:R0:W4:Y:S01]  /*2c00*/  @!P0 LDG.E.U16 R189, desc[UR10][R78.64] ;  /* 0x0000000a4ebd8981 */ /* 0x000122000c1e1500 */
[----:B------:R-:W-:Y:S02]  /*2c10*/  PRMT R195, RZ, 0x7610, R195 ;  /* 0x00007610ffc37816 */ /* 0x000fe400000000c3 */
[----:B------:R-:W-:Y:S02]  /*2c20*/  PRMT R250, RZ, 0x7610, R250 ;  /* 0x00007610fffa7816 */ /* 0x000fe400000000fa */
[----:B------:R-:W-:Y:S02]  /*2c30*/  PRMT R187, RZ, 0x7610, R187 ;  /* 0x00007610ffbb7816 */ /* 0x000fe400000000bb */
[----:B------:R-:W-:Y:S01]  /*2c40*/  IADD3.X R169, R141, UR5, RZ, P1, !PT ;  /* 0x000000058da97c10 */ /* 0x000fe20008ffe4ff */
[----:B------:R3:W4:Y:S01]  /*2c50*/  @!P0 LDG.E.U16 R195, desc[UR10][R178.64] ;  /* 0x0000000ab2c38981 */ /* 0x000722000c1e1500 */
[----:B------:R-:W-:-:S02]  /*2c60*/  PRMT R252, RZ, 0x7610, R252 ;  /* 0x00007610fffc7816 */ /* 0x000fc400000000fc */
[----:B------:R-:W-:Y:S01]  /*2c70*/  IADD3.X R173, R137, UR5, RZ, P2, !PT ;  /* 0x0000000589ad7c10 */ /* 0x000fe200097fe4ff */
[----:B------:R-:W4:Y:S01]  /*2c80*/  @!P0 LDG.E.U16 R187, desc[UR10][R168.64] ;  /* 0x0000000aa8bb8981 */ /* 0x000f22000c1e1500 */
[----:B------:R-:W-:Y:S02]  /*2c90*/  IADD3.X R175, R129, UR5, RZ, P3, !PT ;  /* 0x0000000581af7c10 */ /* 0x000fe40009ffe4ff */
[----:B-1----:R-:W-:Y:S01]  /*2ca0*/  IADD3 R74, P1, R112, UR4, RZ ;  /* 0x00000004704a7c10 */ /* 0x002fe2000ff3e0ff */
[----:B------:R-:W4:Y:S01]  /*2cb0*/  @!P0 LDG.E.U16 R252, desc[UR10][R172.64] ;  /* 0x0000000aacfc8981 */ /* 0x000f22000c1e1500 */
[----:B--2---:R-:W-:Y:S02]  /*2cc0*/  IADD3 R76, P2, R54, UR4, RZ ;  /* 0x00000004364c7c10 */ /* 0x004fe4000ff5e0ff */
[----:B0-----:R-:W-:Y:S01]  /*2cd0*/  IADD3 R78, P3, R56, UR4, RZ ;  /* 0x00000004384e7c10 */ /* 0x001fe2000ff7e0ff */
[----:B------:R0:W2:Y:S01]  /*2ce0*/  @!P0 LDG.E.U16 R250, desc[UR10][R174.64] ;  /* 0x0000000aaefa8981 */ /* 0x0000a2000c1e1500 */
[----:B------:R-:W-:-:S02]  /*2cf0*/  PRMT R230, RZ, 0x7610, R230 ;  /* 0x00007610ffe67816 */ /* 0x000fc400000000e6 */
[----:B------:R-:W-:Y:S02]  /*2d00*/  IADD3.X R75, R113, UR5, RZ, P1, !PT ;  /* 0x00000005714b7c10 */ /* 0x000fe40008ffe4ff */
[----:B---3--:R-:W-:Y:S02]  /*2d10*/  PRMT R179, RZ, 0x7610, R179 ;  /* 0x00007610ffb37816 */ /* 0x008fe400000000b3 */
[----:B------:R-:W-:Y:S01]  /*2d20*/  IADD3.X R77, R55, UR5, RZ, P2, !PT ;  /* 0x00000005374d7c10 */ /* 0x000fe200097fe4ff */
[----:B------:R1:W3:Y:S01]  /*2d30*/  @!P0 LDG.E.U16 R230, desc[UR10][R74.64] ;  /* 0x0000000a4ae68981 */ /* 0x0002e2000c1e1500 */
[----:B------:R-:W-:Y:S02]  /*2d40*/  PRMT R178, RZ, 0x7610, R178 ;  /* 0x00007610ffb27816 */ /* 0x000fe400000000b2 */
[----:B------:R-:W-:Y:S01]  /*2d50*/  IADD3.X R79, R57, UR5, RZ, P3, !PT ;  /* 0x00000005394f7c10 */ /* 0x000fe20009ffe4ff */
[----:B------:R5:W2:Y:S01]  /*2d60*/  @!P0 LDG.E.U16 R179, desc[UR10][R76.64] ;  /* 0x0000000a4cb38981 */ /* 0x000aa2000c1e1500 */
[----:B0-----:R-:W-:-:S02]  /*2d70*/  IADD3 R174, P2, R120, UR4, RZ ;  /* 0x0000000478ae7c10 */ /* 0x001fc4000ff5e0ff */
[----:B------:R-:W-:Y:S01]  /*2d80*/  IADD3 R168, P3, R116, UR4, RZ ;  /* 0x0000000474a87c10 */ /* 0x000fe2000ff7e0ff */
[----:B------:R0:W3:Y:S01]  /*2d90*/  @!P0 LDG.E.U16 R178, desc[UR10][R78.64] ;  /* 0x0000000a4eb28981 */ /* 0x0000e2000c1e1500 */
[----:B------:R-:W-:Y:S02]  /*2da0*/  IADD3 R172, P1, R124, UR4, RZ ;  /* 0x000000047cac7c10 */ /* 0x000fe4000ff3e0ff */
[----:B------:R-:W-:Y:S02]  /*2db0*/  IADD3.X R175, R121, UR5, RZ, P2, !PT ;  /* 0x0000000579af7c10 */ /* 0x000fe400097fe4ff */
[----:B------:R-:W-:Y:S02]  /*2dc0*/  IADD3.X R169, R117, UR5, RZ, P3, !PT ;  /* 0x0000000575a97c10 */ /* 0x000fe40009ffe4ff */
[----:B------:R-:W-:Y:S02]  /*2dd0*/  PRMT R181, RZ, 0x7610, R181 ;  /* 0x00007610ffb57816 */ /* 0x000fe400000000b5 */
[----:B------:R-:W-:-:S02]  /*2de0*/  IADD3.X R173, R125, UR5, RZ, P1, !PT ;  /* 0x000000057dad7c10 */ /* 0x000fc40008ffe4ff */
[----:B-1----:R-:W-:Y:S02]  /*2df0*/  IADD3 R74, P2, R160, UR4, RZ ;  /* 0x00000004a04a7c10 */ /* 0x002fe4000ff5e0ff */
[----:B------:R-:W-:Y:S01]  /*2e00*/  PRMT R248, RZ, 0x7610, R248 ;  /* 0x00007610fff87816 */ /* 0x000fe200000000f8 */
[----:B------:R-:W2:Y:S01]  /*2e10*/  @!P0 LDG.E.U16 R181, desc[UR10][R168.64] ;  /* 0x0000000aa8b58981 */ /* 0x000ea2000c1e1500 */
[----:B-----5:R-:W-:Y:S02]  /*2e20*/  IADD3 R76, P3, R132, UR4, RZ ;  /* 0x00000004844c7c10 */ /* 0x020fe4000ff7e0ff */
[----:B0-----:R-:W-:Y:S02]  /*2e30*/  IADD3 R78, P1, R164, UR4, RZ ;  /* 0x00000004a44e7c10 */ /* 0x001fe4000ff3e0ff */
[----:B------:R-:W-:Y:S01]  /*2e40*/  PRMT R183, RZ, 0x7610, R183 ;  /* 0x00007610ffb77816 */ /* 0x000fe200000000b7 */
[----:B------:R-:W5:Y:S01]  /*2e50*/  @!P0 LDG.E.U16 R248, desc[UR10][R174.64] ;  /* 0x0000000aaef88981 */ /* 0x000f62000c1e1500 */
[----:B------:R-:W-:-:S02]  /*2e60*/  PRMT R197, RZ, 0x7610, R197 ;  /* 0x00007610ffc57816 */ /* 0x000fc400000000c5 */
[----:B------:R-:W-:Y:S02]  /*2e70*/  IADD3.X R75, R161, UR5, RZ, P2, !PT ;  /* 0x00000005a14b7c10 */ /* 0x000fe400097fe4ff */
[----:B------:R-:W-:Y:S01]  /*2e80*/  PRMT R185, RZ, 0x7610, R185 ;  /* 0x00007610ffb97816 */ /* 0x000fe200000000b9 */
[----:B------:R-:W5:Y:S01]  /*2e90*/  @!P0 LDG.E.U16 R183, desc[UR10][R172.64] ;  /* 0x0000000aacb78981 */ /* 0x000f62000c1e1500 */
[----:B------:R-:W-:Y:S02]  /*2ea0*/  PRMT R201, RZ, 0x7610, R201 ;  /* 0x00007610ffc97816 */ /* 0x000fe400000000c9 */
[----:B------:R-:W-:Y:S01]  /*2eb0*/  IADD3.X R77, R133, UR5, RZ, P3, !PT ;  /* 0x00000005854d7c10 */ /* 0x000fe20009ffe4ff */
[----:B------:R-:W5:Y:S01]  /*2ec0*/  @!P0 LDG.E.U16 R197, desc[UR10][R74.64] ;  /* 0x0000000a4ac58981 */ /* 0x000f62000c1e1500 */
[----:B------:R-:W-:-:S03]  /*2ed0*/  IADD3.X R79, R165, UR5, RZ, P1, !PT ;  /* 0x00000005a54f7c10 */ /* 0x000fc60008ffe4ff */
[----:B------:R-:W5:Y:S04]  /*2ee0*/  @!P0 LDG.E.U16 R185, desc[UR10][R76.64] ;  /* 0x0000000a4cb98981 */ /* 0x000f68000c1e1500 */
[----:B------:R-:W5:Y:S04]  /*2ef0*/  @!P0 LDG.E.U16 R201, desc[UR10][R78.64] ;  /* 0x0000000a4ec98981 */ /* 0x000f68000c1e1500 */
[----:B------:R-:W-:Y:S04]  /*2f00*/  STS.U16 [R5+UR6], R66 ;  /* 0x0000004205007988 */ /* 0x000fe80008000406 */
[----:B------:R-:W-:Y:S04]  /*2f10*/  STS.U16 [R5+UR6+0x100], R68 ;  /* 0x0001004405007988 */ /* 0x000fe80008000406 */
[----:B------:R-:W-:Y:S04]  /*2f20*/  STS.U16 [R5+UR6+0x200], R64 ;  /* 0x0002004005007988 */ /* 0x000fe80008000406 */
[----:B----4-:R-:W-:Y:S04]  /*2f30*/  STS.U16 [R5+UR6+0x300], R72 ;  /* 0x0003004805007988 */ /* 0x010fe80008000406 */
[----:B------:R-:W-:Y:S04]  /*2f40*/  STS.U16 [R5+UR6+0x400], R182 ;  /* 0x000400b605007988 */ /* 0x000fe80008000406 */
        /* <DEDUP_REMOVED lines=30> */
[----:B---3--:R-:W-:Y:S04]  /*3130*/  STS.U16 [R39+UR6+0x2100], R178 ;  /* 0x002100b227007988 */ /* 0x008fe80008000406 */
[----:B------:R-:W-:Y:S04]  /*3140*/  STS.U16 [R104+UR6+0x2200], R177 ;  /* 0x002200b168007988 */ /* 0x000fe80008000406 */
[----:B--2---:R-:W-:Y:S04]  /*3150*/  STS.U16 [R104+UR6+0x2300], R179 ;  /* 0x002300b368007988 */ /* 0x004fe80008000406 */
        /* <DEDUP_REMOVED lines=11> */
[----:B-----5:R-:W-:Y:S04]  /*3210*/  STS.U16 [R107+UR6+0x2900], R248 ;  /* 0x002900f86b007988 */ /* 0x020fe80008000406 */
        /* <DEDUP_REMOVED lines=13> */
[----:B------:R-:W-:Y:S01]  /*32f0*/  STS.U16 [R110+UR6+0x3f00], R201 ;  /* 0x003f00c96e007988 */ /* 0x000fe20008000406 */
[----:B------:R-:W-:Y:S06]  /*3300*/  BAR.SYNC.DEFER_BLOCKING 0x0 ;  /* 0x0000000000007b1d */ /* 0x000fec0000010000 */
[----:B------:R-:W-:Y:S04]  /*3310*/  LDSM.16.MT88.4 R64, [R3] ;  /* 0x000000000340783b */ /* 0x000fe80000004200 */
[----:B------:R-:W0:Y:S04]  /*3320*/  LDSM.16.M88.4 R72, [R4+UR6+0x2000] ;  /* 0x002000060448783b */ /* 0x000e280008000200 */
[----:B------:R-:W1:Y:S04]  /*3330*/  LDSM.16.MT88.4 R76, [R3+0x200] ;  /* 0x00020000034c783b */ /* 0x000e680000004200 */
[----:B------:R-:W-:Y:S01]  /*3340*/  LDSM.16.M88.4 R68, [R111+UR6+0x2000] ;  /* 0x002000066f44783b */ /* 0x000fe20008000200 */
[----:B0-----:R-:W-:Y:S03]  /*3350*/  HMMA.16816.F32 R80, R64, R72, R80 ;  /* 0x000000484050723c */ /* 0x001fe60000001850 */
[----:B------:R-:W0:-:S15]  /*3360*/  LDSM.16.MT88.4 R64, [R3+0x400] ;  /* 0x000400000340783b */ /* 0x000e1e0000004200 */
[----:B------:R-:W-:-:S06]  /*3370*/  NOP ;  /* 0x0000000000007918 */ /* 0x000fcc0000000000 */
[----:B-1----:R-:W-:Y:S01]  /*3380*/  HMMA.16816.F32 R80, R76, R74, R80 ;  /* 0x0000004a4c50723c */ /* 0x002fe20000001850 */
[----:B------:R-:W1:Y:S04]  /*3390*/  LDSM.16.MT88.4 R72, [R3+0x600] ;  /* 0x000600000348783b */ /* 0x000e680000004200 */
[----:B------:R-:W-:-:S15]  /*33a0*/  LDSM.16.M88.4 R76, [R4+UR6+0x2080] ;  /* 0x00208006044c783b */ /* 0x000fde0008000200 */
[----:B------:R-:W-:-:S04]  /*33b0*/  NOP ;  /* 0x0000000000007918 */ /* 0x000fc80000000000 */
[----:B0-----:R-:W-:Y:S01]  /*33c0*/  HMMA.16816.F32 R80, R64, R68, R80 ;  /* 0x000000444050723c */ /* 0x001fe20000001850 */
[----:B------:R-:W0:-:S15]  /*33d0*/  LDSM.16.MT88.4 R64, [R3+0x800] ;  /* 0x000800000340783b */ /* 0x000e1e0000004200 */
[----:B------:R-:W-:-:S08]  /*33e0*/  NOP ;  /* 0x0000000000007918 */ /* 0x000fd00000000000 */
        /* <DEDUP_REMOVED lines=30> */
[----:B------:R-:W-:-:S15]  /*35d0*/  LDSM.16.MT88.4 R72, [R3+0x1c00] ;  /* 0x001c00000348783b */ /* 0x000fde0000004200 */
[----:B------:R-:W-:-:S04]  /*35e0*/  NOP ;  /* 0x0000000000007918 */ /* 0x000fc80000000000 */
[----:B0-----:R-:W-:Y:S01]  /*35f0*/  HMMA.16816.F32 R64, R64, R76, R80 ;  /* 0x0000004c4040723c */ /* 0x001fe20000001850 */
[----:B------:R-:W0:-:S15]  /*3600*/  LDSM.16.M88.4 R80, [R111+UR6+0x2180] ;  /* 0x002180066f50783b */ /* 0x000e1e0008000200 */
[----:B------:R-:W-:-:S08]  /*3610*/  NOP ;  /* 0x0000000000007918 */ /* 0x000fd00000000000 */
[----:B-1----:R-:W-:Y:S01]  /*3620*/  HMMA.16816.F32 R64, R68, R78, R64 ;  /* 0x0000004e4440723c */ /* 0x002fe20000001840 */
[----:B------:R-:W1:Y:S01]  /*3630*/  LDSM.16.MT88.4 R68, [R3+0x1e00] ;  /* 0x001e00000344783b */ /* 0x000e620000004200 */
[----:B------:R-:W-:-:S05]  /*3640*/  VIADD R103, R103, 0xffffffff ;  /* 0xffffffff67677836 */ /* 0x000fca0000000000 */
[----:B------:R-:W-:-:S15]  /*3650*/  ISETP.NE.U32.AND P0, PT, R103, RZ, PT ;  /* 0x000000ff6700720c */ /* 0x000fde0003f05070 */
[----:B------:R-:W-:-:S02]  /*3660*/  NOP ;  /* 0x0000000000007918 */ /* 0x000fc40000000000 */
[----:B0-----:R-:W-:Y:S01]  /*3670*/  HMMA.16816.F32 R64, R72, R80, R64 ;  /* 0x000000504840723c */ /* 0x001fe20000001840 */
[----:B------:R-:W-:Y:S02]  /*3680*/  UIMAD.WIDE UR4, UR7, 0x2, UR4 ;  /* 0x00000002070478a5 */ /* 0x000fe4000f8e0204 */
[----:B------:R-:W-:Y:S01]  /*3690*/  UIADD3 UR8, UR8, -0x100, URZ ;  /* 0xffffff0008087890 */ /* 0x000fe2000fffe03f */
[----:B------:R-:W-:-:S15]  /*36a0*/  IMAD.WIDE R166, R45, 0x2, R166 ;  /* 0x000000022da67825 */ /* 0x000fde00078e02a6 */
[----:B------:R-:W-:-:S05]  /*36b0*/  NOP ;  /* 0x0000000000007918 */ /* 0x000fca0000000000 */
[----:B-1----:R-:W-:Y:S01]  /*36c0*/  HMMA.16816.F32 R80, R68, R82, R64 ;  /* 0x000000524450723c */ /* 0x002fe20000001840 */
[----:B------:R-:W-:-:S08]  /*36d0*/  NOP ;  /* 0x0000000000007918 */ /* 0x000fd00000000000 */
[----:B------:R-:W-:-:S15]  /*36e0*/  @P0 BRA `(.L_x_1) ;  /* 0xffffffe400e40947 */ /* 0x000fde000383ffff */
[----:B------:R-:W-:Y:S02]  /*36f0*/  F2FP.F16.F32.PACK_AB R82, R83, R82 ;  /* 0x000000525352723e */ /* 0x000fe400000000ff */
[----:B------:R-:W-:-:S07]  /*3700*/  F2FP.F16.F32.PACK_AB R80, R81, R80 ;  /* 0x000000505150723e */ /* 0x000fce00000000ff */
.L_x_0:
[----:B------:R-:W-:Y:S01]  /*3710*/  BAR.SYNC.DEFER_BLOCKING 0x0 ;  /* 0x0000000000007b1d */ /* 0x000fe20000010000 */
[----:B------:R-:W-:Y:S01]  /*3720*/  LOP3.LUT R7, R7, 0x1c, R12, 0xf8, !PT ;  /* 0x0000001c07077812 */ /* 0x000fe200078ef80c */
[----:B------:R-:W-:Y:S01]  /*3730*/  IMAD.SHL.U32 R3, R12, 0x4, RZ ;  /* 0x000000040c037824 */ /* 0x000fe200078e00ff */
[----:B------:R-:W-:Y:S02]  /*3740*/  LOP3.LUT R8, R8, 0x180, RZ, 0xc0, !PT ;  /* 0x0000018008087812 */ /* 0x000fe400078ec0ff */
[----:B------:R-:W-:Y:S01]  /*3750*/  LOP3.LUT R7, R7, 0x2, R10, 0xf8, !PT ;  /* 0x0000000207077812 */ /* 0x000fe200078ef80a */
[----:B------:R-:W-:Y:S01]  /*3760*/  ULDC UR4, c[0x0][0x244] ;  /* 0x0000910000047ab9 */ /* 0x000fe20000000800 */
[----:B------:R-:W-:Y:S01]  /*3770*/  LOP3.LUT R13, R8, 0x7c, R3, 0xf8, !PT ;  /* 0x0000007c080d7812 */ /* 0x000fe200078ef803 */
[----:B------:R-:W-:Y:S01]  /*3780*/  IMAD R2, R11, UR4, RZ ;  /* 0x000000040b027c24 */ /* 0x000fe2000f8e02ff */
[----:B------:R-:W-:Y:S01]  /*3790*/  PRMT R8, R80, 0x7632, R8 ;  /* 0x0000763250087816 */ /* 0x000fe20000000008 */
[----:B------:R-:W-:Y:S01]  /*37a0*/  ULDC.64 UR4, c[0x0][0x220] ;  /* 0x0000880000047ab9 */ /* 0x000fe20000000a00 */
[----:B------:R-:W-:-:S02]  /*37b0*/  LOP3.LUT R3, R7, 0x40, RZ, 0x3c, !PT ;  /* 0x0000004007037812 */ /* 0x000fc400078e3cff */
[C---:B------:R-:W-:Y:S02]  /*37c0*/  LOP3.LUT R4, R7.reuse, 0x20, RZ, 0x3c, !PT ;  /* 0x0000002007047812 */ /* 0x040fe400078e3cff */
[----:B------:R-:W-:Y:S02]  /*37d0*/  PRMT R10, R82, 0x7632, R10 ;  /* 0x00007632520a7816 */ /* 0x000fe4000000000a */
[----:B------:R-:W-:Y:S02]  /*37e0*/  LOP3.LUT R5, R7, 0x60, RZ, 0x3c, !PT ;  /* 0x0000006007057812 */ /* 0x000fe400078e3cff */
[----:B------:R-:W-:Y:S02]  /*37f0*/  LOP3.LUT R13, R13, 0x60, R12, 0x78, !PT ;  /* 0x000000600d0d7812 */ /* 0x000fe400078e780c */
[C---:B------:R-:W-:Y:S02]  /*3800*/  LOP3.LUT R0, R6.reuse, 0x8, R9, 0xfe, !PT ;  /* 0x0000000806007812 */ /* 0x040fe400078efe09 */
[----:B------:R-:W-:Y:S01]  /*3810*/  LOP3.LUT R6, R6, R9, RZ, 0xfc, !PT ;  /* 0x0000000906067212 */ /* 0x000fe200078efcff */
[----:B------:R-:W-:Y:S04]  /*3820*/  STS.U16 [R7+UR6], R80 ;  /* 0x0000005007007988 */ /* 0x000fe80008000406 */
[----:B------:R-:W-:Y:S04]  /*3830*/  STS.U16 [R3+UR6+0x100], R8 ;  /* 0x0001000803007988 */ /* 0x000fe80008000406 */
[----:B------:R0:W-:Y:S04]  /*3840*/  STS.U16 [R4+UR6+0x80], R82 ;  /* 0x0000805204007988 */ /* 0x0001e80008000406 */
[----:B------:R1:W-:Y:S01]  /*3850*/  STS.U16 [R5+UR6+0x180], R10 ;  /* 0x0001800a05007988 */ /* 0x0003e20008000406 */
[----:B------:R-:W-:Y:S01]  /*3860*/  BAR.SYNC.DEFER_BLOCKING 0x0 ;  /* 0x0000000000007b1d */ /* 0x000fe20000010000 */
[----:B0-----:R-:W-:-:S05]  /*3870*/  LEA R4, P2, R2, UR4, 0x1 ;  /* 0x0000000402047c11 */ /* 0x001fca000f8408ff */
[----:B------:R-:W0:Y:S01]  /*3880*/  LDS R13, [R13+UR6] ;  /* 0x000000060d0d7984 */ /* 0x000e220008000800 */
[----:B------:R-:W-:Y:S02]  /*3890*/  ULDC.64 UR6, c[0x0][0x228] ;  /* 0x00008a0000067ab9 */ /* 0x000fe40000000a00 */
[----:B------:R-:W-:Y:S01]  /*38a0*/  ISETP.GE.AND P0, PT, R11, UR6, PT ;  /* 0x000000060b007c0c */ /* 0x000fe2000bf06270 */
[----:B------:R-:W-:Y:S02]  /*38b0*/  ULDC UR6, c[0x0][0x248] ;  /* 0x0000920000067ab9 */ /* 0x000fe40000000800 */
[C---:B------:R-:W-:Y:S01]  /*38c0*/  IMAD R3, R6.reuse, UR6, RZ ;  /* 0x0000000606037c24 */ /* 0x040fe2000f8e02ff */
[----:B------:R-:W-:Y:S01]  /*38d0*/  ISETP.LT.AND P1, PT, R6, UR7, !P0 ;  /* 0x0000000706007c0c */ /* 0x000fe2000c721270 */
[C---:B-1----:R-:W-:Y:S01]  /*38e0*/  IMAD R5, R0.reuse, UR6, RZ ;  /* 0x0000000600057c24 */ /* 0x042fe2000f8e02ff */
[----:B------:R-:W-:Y:S02]  /*38f0*/  ISETP.LT.AND P0, PT, R0, UR7, !P0 ;  /* 0x0000000700007c0c */ /* 0x000fe4000c701270 */
[----:B------:R-:W-:-:S02]  /*3900*/  LEA.HI.X.SX32 R6, R2, UR5, 0x1, P2 ;  /* 0x0000000502067c11 */ /* 0x000fc400090f0eff */
[-C--:B------:R-:W-:Y:S02]  /*3910*/  LEA R2, P2, R3, R4.reuse, 0x1 ;  /* 0x0000000403027211 */ /* 0x080fe400078408ff */
[----:B------:R-:W-:Y:S02]  /*3920*/  LEA R4, P3, R5, R4, 0x1 ;  /* 0x0000000405047211 */ /* 0x000fe400078608ff */
[-C--:B------:R-:W-:Y:S02]  /*3930*/  LEA.HI.X.SX32 R3, R3, R6.reuse, 0x1, P2 ;  /* 0x0000000603037211 */ /* 0x080fe400010f0eff */
[----:B------:R-:W-:-:S03]  /*3940*/  LEA.HI.X.SX32 R5, R5, R6, 0x1, P3 ;  /* 0x0000000605057211 */ /* 0x000fc600018f0eff */
[----:B0-----:R0:W-:Y:S01]  /*3950*/  @P1 STG.E.U16 desc[UR10][R2.64], R13 ;  /* 0x0000000d02001986 */ /* 0x0011e2000c10150a */
[----:B------:R-:W-:Y:S05]  /*3960*/  @!P0 EXIT ;  /* 0x000000000000894d */ /* 0x000fea0003800000 */
[----:B0-----:R-:W-:-:S05]  /*3970*/  PRMT R2, R13, 0x7632, R2 ;  /* 0x000076320d027816 */ /* 0x001fca0000000002 */
[----:B------:R-:W-:Y:S01]  /*3980*/  STG.E.U16 desc[UR10][R4.64], R2 ;  /* 0x0000000204007986 */ /* 0x000fe2000c10150a */
[----:B------:R-:W-:Y:S05]  /*3990*/  EXIT ;  /* 0x000000000000794d */ /* 0x000fea0003800000 */
.L_x_2:
[----:B------:R-:W-:-:S00]  /*39a0*/  BRA `(.L_x_2) ;  /* 0xfffffffc00fc7947 */ /* 0x000fc0000383ffff */
[----:B------:R-:W-:-:S00]  /*39b0*/  NOP ;  /* 0x0000000000007918 */ /* 0x000fc00000000000 */
        /* <DEDUP_REMOVED lines=12> */
.L_x_3:


//--------------------- .nv.shared.matmul_kernel  --------------------------
	.section	.nv.shared.matmul_kernel,"aw",@nobits
	.sectionflags	@""
	.align	16
	.zero		1024


//--------------------- .nv.shared.reserved.0     --------------------------
	.section	.nv.shared.reserved.0,"aw",@nobits
	.weak		__nv_reservedSMEM_offset_0_alias
	.size		__nv_reservedSMEM_offset_0_alias, 0, 0
	.other		__nv_reservedSMEM_offset_0_alias,@"STO_CUDA_RESERVED_SHARED STV_DEFAULT"
__nv_reservedSMEM_offset_0_alias:
	.zero		0


//--------------------- .nv.constant0.matmul_kernel --------------------------
	.section	.nv.constant0.matmul_kernel,"a",@progbits
	.sectionflags	@""
	.align	4
.nv.constant0.matmul_kernel:
	.zero		608


//--------------------- SYMBOLS --------------------------

	.type		.nv.reservedSmem.offset0,@object
	.size		.nv.reservedSmem.offset0,0x4
